//
// Generated by NVIDIA NVVM Compiler
//
// Compiler Build ID: CL-36424714
// Cuda compilation tools, release 13.0, V13.0.88
// Based on NVVM 20.0.0
//

.version 9.0
.target sm_100
.address_size 64

	// .globl	_Z8norme_v1PdS_
// _ZZ8norme_v2PdS_E3sum has been demoted
// _ZZ8norme_v3PdS_E3sum has been demoted

.visible .entry _Z8norme_v1PdS_(
	.param .u64 .ptr .align 1 _Z8norme_v1PdS__param_0,
	.param .u64 .ptr .align 1 _Z8norme_v1PdS__param_1
)
{
	.reg .pred 	%p<7>;
	.reg .b32 	%r<30>;
	.reg .b64 	%rd<15>;
	.reg .b64 	%fd<18>;

	ld.param.u64 	%rd4, [_Z8norme_v1PdS__param_0];
	ld.param.u64 	%rd3, [_Z8norme_v1PdS__param_1];
	cvta.to.global.u64 	%rd1, %rd4;
	mov.u32 	%r1, %tid.x;
	mov.u32 	%r14, %ctaid.x;
	mov.u32 	%r2, %ntid.x;
	mad.lo.s32 	%r28, %r14, %r2, %r1;
	setp.gt.s32 	%p1, %r28, 22;
	@%p1 bra 	$L__BB0_7;
	cvta.to.global.u64 	%rd5, %rd3;
	mul.wide.u32 	%rd6, %r1, 8;
	add.s64 	%rd2, %rd5, %rd6;
	ld.global.f64 	%fd16, [%rd2];
	add.s32 	%r15, %r28, %r2;
	max.s32 	%r16, %r15, 23;
	sub.s32 	%r17, %r16, %r15;
	setp.ne.s32 	%p2, %r17, 0;
	selp.u32 	%r18, 1, 0, %p2;
	selp.s32 	%r19, -1, 0, %p2;
	add.s32 	%r20, %r17, %r19;
	div.u32 	%r21, %r20, %r2;
	add.s32 	%r4, %r21, %r18;
	and.b32  	%r22, %r4, 3;
	setp.eq.s32 	%p3, %r22, 3;
	@%p3 bra 	$L__BB0_4;
	add.s32 	%r23, %r4, 1;
	and.b32  	%r24, %r23, 3;
	neg.s32 	%r26, %r24;
$L__BB0_3:
	.pragma "nounroll";
	mul.wide.s32 	%rd7, %r28, 8;
	add.s64 	%rd8, %rd1, %rd7;
	ld.global.f64 	%fd7, [%rd8];
	fma.rn.f64 	%fd16, %fd7, %fd7, %fd16;
	st.global.f64 	[%rd2], %fd16;
	add.s32 	%r28, %r28, %r2;
	add.s32 	%r26, %r26, 1;
	setp.ne.s32 	%p4, %r26, 0;
	@%p4 bra 	$L__BB0_3;
$L__BB0_4:
	setp.lt.u32 	%p5, %r4, 3;
	@%p5 bra 	$L__BB0_7;
	shl.b32 	%r11, %r2, 2;
	shl.b32 	%r25, %r2, 3;
	cvt.u64.u32 	%rd11, %r25;
$L__BB0_6:
	mul.wide.s32 	%rd9, %r28, 8;
	add.s64 	%rd10, %rd1, %rd9;
	ld.global.f64 	%fd8, [%rd10];
	fma.rn.f64 	%fd9, %fd8, %fd8, %fd16;
	st.global.f64 	[%rd2], %fd9;
	add.s64 	%rd12, %rd10, %rd11;
	ld.global.f64 	%fd10, [%rd12];
	fma.rn.f64 	%fd11, %fd10, %fd10, %fd9;
	st.global.f64 	[%rd2], %fd11;
	add.s64 	%rd13, %rd12, %rd11;
	ld.global.f64 	%fd12, [%rd13];
	fma.rn.f64 	%fd13, %fd12, %fd12, %fd11;
	st.global.f64 	[%rd2], %fd13;
	add.s64 	%rd14, %rd13, %rd11;
	ld.global.f64 	%fd14, [%rd14];
	fma.rn.f64 	%fd16, %fd14, %fd14, %fd13;
	st.global.f64 	[%rd2], %fd16;
	add.s32 	%r28, %r28, %r11;
	setp.lt.s32 	%p6, %r28, 23;
	@%p6 bra 	$L__BB0_6;
$L__BB0_7:
	ret;

}
	// .globl	_Z8norme_v2PdS_
.visible .entry _Z8norme_v2PdS_(
	.param .u64 .ptr .align 1 _Z8norme_v2PdS__param_0,
	.param .u64 .ptr .align 1 _Z8norme_v2PdS__param_1
)
{
	.reg .pred 	%p<9>;
	.reg .b32 	%r<30>;
	.reg .b64 	%rd<14>;
	.reg .b64 	%fd<28>;
	// demoted variable
	.shared .align 8 .f64 _ZZ8norme_v2PdS_E3sum;
	ld.param.u64 	%rd3, [_Z8norme_v2PdS__param_0];
	ld.param.u64 	%rd2, [_Z8norme_v2PdS__param_1];
	cvta.to.global.u64 	%rd1, %rd3;
	mov.u32 	%r1, %tid.x;
	mov.u32 	%r14, %ctaid.x;
	mov.u32 	%r2, %ntid.x;
	mad.lo.s32 	%r28, %r14, %r2, %r1;
	setp.ne.s32 	%p1, %r1, 0;
	@%p1 bra 	$L__BB1_2;
	mov.b64 	%rd4, 0;
	st.shared.u64 	[_ZZ8norme_v2PdS_E3sum], %rd4;
$L__BB1_2:
	bar.sync 	0;
	setp.gt.s32 	%p2, %r28, 22;
	mov.f64 	%fd27, 0d0000000000000000;
	@%p2 bra 	$L__BB1_9;
	add.s32 	%r15, %r28, %r2;
	max.s32 	%r16, %r15, 23;
	sub.s32 	%r17, %r16, %r15;
	setp.ne.s32 	%p3, %r17, 0;
	selp.u32 	%r18, 1, 0, %p3;
	selp.s32 	%r19, -1, 0, %p3;
	add.s32 	%r20, %r17, %r19;
	div.u32 	%r21, %r20, %r2;
	add.s32 	%r4, %r21, %r18;
	and.b32  	%r22, %r4, 3;
	setp.eq.s32 	%p4, %r22, 3;
	mov.f64 	%fd27, 0d0000000000000000;
	@%p4 bra 	$L__BB1_6;
	add.s32 	%r23, %r4, 1;
	and.b32  	%r24, %r23, 3;
	neg.s32 	%r26, %r24;
	mov.f64 	%fd27, 0d0000000000000000;
$L__BB1_5:
	.pragma "nounroll";
	mul.wide.s32 	%rd5, %r28, 8;
	add.s64 	%rd6, %rd1, %rd5;
	ld.global.f64 	%fd12, [%rd6];
	fma.rn.f64 	%fd27, %fd12, %fd12, %fd27;
	add.s32 	%r28, %r28, %r2;
	add.s32 	%r26, %r26, 1;
	setp.ne.s32 	%p5, %r26, 0;
	@%p5 bra 	$L__BB1_5;
$L__BB1_6:
	setp.lt.u32 	%p6, %r4, 3;
	@%p6 bra 	$L__BB1_9;
	shl.b32 	%r11, %r2, 2;
	shl.b32 	%r25, %r2, 3;
	cvt.u64.u32 	%rd9, %r25;
$L__BB1_8:
	mul.wide.s32 	%rd7, %r28, 8;
	add.s64 	%rd8, %rd1, %rd7;
	ld.global.f64 	%fd13, [%rd8];
	fma.rn.f64 	%fd14, %fd13, %fd13, %fd27;
	add.s64 	%rd10, %rd8, %rd9;
	ld.global.f64 	%fd15, [%rd10];
	fma.rn.f64 	%fd16, %fd15, %fd15, %fd14;
	add.s64 	%rd11, %rd10, %rd9;
	ld.global.f64 	%fd17, [%rd11];
	fma.rn.f64 	%fd18, %fd17, %fd17, %fd16;
	add.s64 	%rd12, %rd11, %rd9;
	ld.global.f64 	%fd19, [%rd12];
	fma.rn.f64 	%fd27, %fd19, %fd19, %fd18;
	add.s32 	%r28, %r28, %r11;
	setp.lt.s32 	%p7, %r28, 23;
	@%p7 bra 	$L__BB1_8;
$L__BB1_9:
	setp.ne.s32 	%p8, %r1, 0;
	atom.shared.add.f64 	%fd20, [_ZZ8norme_v2PdS_E3sum], %fd27;
	bar.sync 	0;
	@%p8 bra 	$L__BB1_11;
	ld.shared.f64 	%fd21, [_ZZ8norme_v2PdS_E3sum];
	sqrt.rn.f64 	%fd22, %fd21;
	cvta.to.global.u64 	%rd13, %rd2;
	st.global.f64 	[%rd13], %fd22;
$L__BB1_11:
	ret;

}
	// .globl	_Z8norme_v3PdS_
.visible .entry _Z8norme_v3PdS_(
	.param .u64 .ptr .align 1 _Z8norme_v3PdS__param_0,
	.param .u64 .ptr .align 1 _Z8norme_v3PdS__param_1
)
{
	.reg .pred 	%p<5>;
	.reg .b32 	%r<13>;
	.reg .b64 	%rd<8>;
	.reg .b64 	%fd<9>;
	// demoted variable
	.shared .align 8 .f64 _ZZ8norme_v3PdS_E3sum;
	ld.param.u64 	%rd2, [_Z8norme_v3PdS__param_0];
	ld.param.u64 	%rd3, [_Z8norme_v3PdS__param_1];
	mov.u32 	%r1, %tid.x;
	setp.ne.s32 	%p1, %r1, 0;
	@%p1 bra 	$L__BB2_2;
	mov.b64 	%rd4, 0;
	st.shared.u64 	[_ZZ8norme_v3PdS_E3sum], %rd4;
$L__BB2_2:
	mov.u32 	%r8, %ntid.x;
	mov.u32 	%r9, %ctaid.x;
	mad.lo.s32 	%r10, %r9, %r8, %r1;
	bar.sync 	0;
	setp.eq.s32 	%p2, %r10, 3;
	selp.b32 	%r12, -2, -7, %p2;
	mul.lo.s32 	%r11, %r10, 7;
	cvta.to.global.u64 	%rd1, %rd2;
	mov.f64 	%fd8, 0d0000000000000000;
$L__BB2_3:
	mul.wide.s32 	%rd5, %r11, 8;
	add.s64 	%rd6, %rd1, %rd5;
	ld.global.f64 	%fd4, [%rd6];
	fma.rn.f64 	%fd8, %fd4, %fd4, %fd8;
	add.s32 	%r12, %r12, 1;
	setp.ne.s32 	%p3, %r12, 0;
	add.s32 	%r11, %r11, 1;
	@%p3 bra 	$L__BB2_3;
	setp.ne.s32 	%p4, %r1, 0;
	atom.shared.add.f64 	%fd5, [_ZZ8norme_v3PdS_E3sum], %fd8;
	bar.sync 	0;
	@%p4 bra 	$L__BB2_6;
	ld.shared.f64 	%fd6, [_ZZ8norme_v3PdS_E3sum];
	sqrt.rn.f64 	%fd7, %fd6;
	cvta.to.global.u64 	%rd7, %rd3;
	st.global.f64 	[%rd7], %fd7;
$L__BB2_6:
	ret;

}


// ===== COMPILED SASS (sm_100) =====

	.target	sm_100

	.elftype	@"ET_EXEC"


//--------------------- .note.nv.tkinfo           --------------------------
	.section	.note.nv.tkinfo,"",@"SHT_NOTE"
	.sectionflags	@"SHF_NOTE_NV_TKINFO"
	.tkinfo
        /*0018*/ 	.word	0x00000002
        /*0030*/ 	.string	""
        /*0030*/ 	.string	"ptxas"
        /*0030*/ 	.string	"Cuda compilation tools, release 13.0, V13.0.88"
        /*0030*/ 	.string	"Build cuda_13.0.r13.0/compiler.36424714_0"
        /*0030*/ 	.string	"-arch sm_100 -m 64 "



//--------------------- .note.nv.cuinfo           --------------------------
	.section	.note.nv.cuinfo,"",@"SHT_NOTE"
	.sectionflags	@"SHF_NOTE_NV_CUINFO"
        /*0018*/ 	.short	0x0002
        /*001a*/ 	.short	0x0064
        /*001c*/ 	.short	0x0082
	.zero		2


//--------------------- .nv.info                  --------------------------
	.section	.nv.info,"",@"SHT_CUDA_INFO"
	.align	4


	//----- nvinfo : EIATTR_REGCOUNT
	.align		4
        /*0000*/ 	.byte	0x04, 0x2f
        /*0002*/ 	.short	(.L_1 - .L_0)
	.align		4
.L_0:
        /*0004*/ 	.word	index@(_Z8norme_v1PdS_)
        /*0008*/ 	.word	0x00000016


	//----- nvinfo : EIATTR_FRAME_SIZE
	.align		4
.L_1:
        /*000c*/ 	.byte	0x04, 0x11
        /*000e*/ 	.short	(.L_3 - .L_2)
	.align		4
.L_2:
        /*0010*/ 	.word	index@(_Z8norme_v1PdS_)
        /*0014*/ 	.word	0x00000000


	//----- nvinfo : EIATTR_REGCOUNT
	.align		4
.L_3:
        /*0018*/ 	.byte	0x04, 0x2f
        /*001a*/ 	.short	(.L_5 - .L_4)
	.align		4
.L_4:
        /*001c*/ 	.word	index@(_Z8norme_v2PdS_)
        /*0020*/ 	.word	0x0000001a


	//----- nvinfo : EIATTR_FRAME_SIZE
	.align		4
.L_5:
        /*0024*/ 	.byte	0x04, 0x11
        /*0026*/ 	.short	(.L_7 - .L_6)
	.align		4
.L_6:
        /*0028*/ 	.word	index@($__internal_1_$__cuda_sm20_dsqrt_rn_f64_mediumpath_v1)
        /*002c*/ 	.word	0x00000000


	//----- nvinfo : EIATTR_FRAME_SIZE
	.align		4
.L_7:
        /*0030*/ 	.byte	0x04, 0x11
        /*0032*/ 	.short	(.L_9 - .L_8)
	.align		4
.L_8:
        /*0034*/ 	.word	index@(_Z8norme_v2PdS_)
        /*0038*/ 	.word	0x00000000


	//----- nvinfo : EIATTR_REGCOUNT
	.align		4
.L_9:
        /*003c*/ 	.byte	0x04, 0x2f
        /*003e*/ 	.short	(.L_11 - .L_10)
	.align		4
.L_10:
        /*0040*/ 	.word	index@(_Z8norme_v3PdS_)
        /*0044*/ 	.word	0x00000012


	//----- nvinfo : EIATTR_FRAME_SIZE
	.align		4
.L_11:
        /*0048*/ 	.byte	0x04, 0x11
        /*004a*/ 	.short	(.L_13 - .L_12)
	.align		4
.L_12:
        /*004c*/ 	.word	index@($__internal_0_$__cuda_sm20_dsqrt_rn_f64_mediumpath_v1)
        /*0050*/ 	.word	0x00000000


	//----- nvinfo : EIATTR_FRAME_SIZE
	.align		4
.L_13:
        /*0054*/ 	.byte	0x04, 0x11
        /*0056*/ 	.short	(.L_15 - .L_14)
	.align		4
.L_14:
        /*0058*/ 	.word	index@(_Z8norme_v3PdS_)
        /*005c*/ 	.word	0x00000000


	//----- nvinfo : EIATTR_MIN_STACK_SIZE
	.align		4
.L_15:
        /*0060*/ 	.byte	0x04, 0x12
        /*0062*/ 	.short	(.L_17 - .L_16)
	.align		4
.L_16:
        /*0064*/ 	.word	index@(_Z8norme_v3PdS_)
        /*0068*/ 	.word	0x00000000


	//----- nvinfo : EIATTR_MIN_STACK_SIZE
	.align		4
.L_17:
        /*006c*/ 	.byte	0x04, 0x12
        /*006e*/ 	.short	(.L_19 - .L_18)
	.align		4
.L_18:
        /*0070*/ 	.word	index@(_Z8norme_v2PdS_)
        /*0074*/ 	.word	0x00000000


	//----- nvinfo : EIATTR_MIN_STACK_SIZE
	.align		4
.L_19:
        /*0078*/ 	.byte	0x04, 0x12
        /*007a*/ 	.short	(.L_21 - .L_20)
	.align		4
.L_20:
        /*007c*/ 	.word	index@(_Z8norme_v1PdS_)
        /*0080*/ 	.word	0x00000000
.L_21:


//--------------------- .nv.compat                --------------------------
	.section	.nv.compat,"",@"SHT_CUDA_COMPAT_INFO"
	.align	4
        /*0000*/ 	.byte	0x02, 0x09, 0x00, 0x00, 0x02, 0x02, 0x01, 0x00, 0x02, 0x05, 0x05, 0x00, 0x03, 0x07, 0x01, 0x01
        /*0010*/ 	.byte	0x02, 0x03, 0x00, 0x00, 0x02, 0x06, 0x01, 0x00, 0x04, 0x0b, 0x08, 0x00, 0x01, 0x00, 0x00, 0x00
        /*0020*/ 	.byte	0x00, 0x00, 0x00, 0x00


//--------------------- .nv.info._Z8norme_v3PdS_  --------------------------
	.section	.nv.info._Z8norme_v3PdS_,"",@"SHT_CUDA_INFO"
	.sectionflags	@""
	.align	4


	//----- nvinfo : EIATTR_CUDA_API_VERSION
	.align		4
        /*0000*/ 	.byte	0x04, 0x37
        /*0002*/ 	.short	(.L_23 - .L_22)
.L_22:
        /*0004*/ 	.word	0x00000082


	//----- nvinfo : EIATTR_KPARAM_INFO
	.align		4
.L_23:
        /*0008*/ 	.byte	0x04, 0x17
        /*000a*/ 	.short	(.L_25 - .L_24)
.L_24:
        /*000c*/ 	.word	0x00000000
        /*0010*/ 	.short	0x0001
        /*0012*/ 	.short	0x0008
        /*0014*/ 	.byte	0x00, 0xf5, 0x21, 0x00


	//----- nvinfo : EIATTR_KPARAM_INFO
	.align		4
.L_25:
        /*0018*/ 	.byte	0x04, 0x17
        /*001a*/ 	.short	(.L_27 - .L_26)
.L_26:
        /*001c*/ 	.word	0x00000000
        /*0020*/ 	.short	0x0000
        /*0022*/ 	.short	0x0000
        /*0024*/ 	.byte	0x00, 0xf5, 0x21, 0x00


	//----- nvinfo : EIATTR_SPARSE_MMA_MASK
	.align		4
.L_27:
        /*0028*/ 	.byte	0x03, 0x50
        /*002a*/ 	.short	0x0000


	//----- nvinfo : EIATTR_MAXREG_COUNT
	.align		4
        /*002c*/ 	.byte	0x03, 0x1b
        /*002e*/ 	.short	0x00ff


	//----- nvinfo : EIATTR_NUM_BARRIERS
	.align		4
        /*0030*/ 	.byte	0x02, 0x4c
        /*0032*/ 	.byte	0x01
	.zero		1


	//----- nvinfo : EIATTR_MERCURY_ISA_VERSION
	.align		4
        /*0034*/ 	.byte	0x03, 0x5f
        /*0036*/ 	.short	0x0101


	//----- nvinfo : EIATTR_VRC_CTA_INIT_COUNT
	.align		4
        /*0038*/ 	.byte	0x02, 0x4a
	.zero		1
	.zero		1


	//----- nvinfo : EIATTR_EXIT_INSTR_OFFSETS
	.align		4
        /*003c*/ 	.byte	0x04, 0x1c
        /*003e*/ 	.short	(.L_29 - .L_28)


	//   ....[0]....
.L_28:
        /*0040*/ 	.word	0x00000530


	//   ....[1]....
        /*0044*/ 	.word	0x00000690


	//----- nvinfo : EIATTR_CRS_STACK_SIZE
	.align		4
.L_29:
        /*0048*/ 	.byte	0x04, 0x1e
        /*004a*/ 	.short	(.L_31 - .L_30)
.L_30:
        /*004c*/ 	.word	0x00000000


	//----- nvinfo : EIATTR_CBANK_PARAM_SIZE
	.align		4
.L_31:
        /*0050*/ 	.byte	0x03, 0x19
        /*0052*/ 	.short	0x0010


	//----- nvinfo : EIATTR_PARAM_CBANK
	.align		4
        /*0054*/ 	.byte	0x04, 0x0a
        /*0056*/ 	.short	(.L_33 - .L_32)
	.align		4
.L_32:
        /*0058*/ 	.word	index@(.nv.constant0._Z8norme_v3PdS_)
        /*005c*/ 	.short	0x0380
        /*005e*/ 	.short	0x0010


	//----- nvinfo : EIATTR_SW_WAR
	.align		4
.L_33:
        /*0060*/ 	.byte	0x04, 0x36
        /*0062*/ 	.short	(.L_35 - .L_34)
.L_34:
        /*0064*/ 	.word	0x00000008
.L_35:


//--------------------- .nv.info._Z8norme_v2PdS_  --------------------------
	.section	.nv.info._Z8norme_v2PdS_,"",@"SHT_CUDA_INFO"
	.sectionflags	@""
	.align	4


	//----- nvinfo : EIATTR_CUDA_API_VERSION
	.align		4
        /*0000*/ 	.byte	0x04, 0x37
        /*0002*/ 	.short	(.L_37 - .L_36)
.L_36:
        /*0004*/ 	.word	0x00000082


	//----- nvinfo : EIATTR_KPARAM_INFO
	.align		4
.L_37:
        /*0008*/ 	.byte	0x04, 0x17
        /*000a*/ 	.short	(.L_39 - .L_38)
.L_38:
        /*000c*/ 	.word	0x00000000
        /*0010*/ 	.short	0x0001
        /*0012*/ 	.short	0x0008
        /*0014*/ 	.byte	0x00, 0xf5, 0x21, 0x00


	//----- nvinfo : EIATTR_KPARAM_INFO
	.align		4
.L_39:
        /*0018*/ 	.byte	0x04, 0x17
        /*001a*/ 	.short	(.L_41 - .L_40)
.L_40:
        /*001c*/ 	.word	0x00000000
        /*0020*/ 	.short	0x0000
        /*0022*/ 	.short	0x0000
        /*0024*/ 	.byte	0x00, 0xf5, 0x21, 0x00


	//----- nvinfo : EIATTR_SPARSE_MMA_MASK
	.align		4
.L_41:
        /*0028*/ 	.byte	0x03, 0x50
        /*002a*/ 	.short	0x0000


	//----- nvinfo : EIATTR_MAXREG_COUNT
	.align		4
        /*002c*/ 	.byte	0x03, 0x1b
        /*002e*/ 	.short	0x00ff


	//----- nvinfo : EIATTR_NUM_BARRIERS
	.align		4
        /*0030*/ 	.byte	0x02, 0x4c
        /*0032*/ 	.byte	0x01
	.zero		1


	//----- nvinfo : EIATTR_MERCURY_ISA_VERSION
	.align		4
        /*0034*/ 	.byte	0x03, 0x5f
        /*0036*/ 	.short	0x0101


	//----- nvinfo : EIATTR_VRC_CTA_INIT_COUNT
	.align		4
        /*0038*/ 	.byte	0x02, 0x4a
	.zero		1
	.zero		1


	//----- nvinfo : EIATTR_EXIT_INSTR_OFFSETS
	.align		4
        /*003c*/ 	.byte	0x04, 0x1c
        /*003e*/ 	.short	(.L_43 - .L_42)


	//   ....[0]....
.L_42:
        /*0040*/ 	.word	0x000005e0


	//   ....[1]....
        /*0044*/ 	.word	0x00000740


	//----- nvinfo : EIATTR_CRS_STACK_SIZE
	.align		4
.L_43:
        /*0048*/ 	.byte	0x04, 0x1e
        /*004a*/ 	.short	(.L_45 - .L_44)
.L_44:
        /*004c*/ 	.word	0x00000000


	//----- nvinfo : EIATTR_CBANK_PARAM_SIZE
	.align		4
.L_45:
        /*0050*/ 	.byte	0x03, 0x19
        /*0052*/ 	.short	0x0010


	//----- nvinfo : EIATTR_PARAM_CBANK
	.align		4
        /*0054*/ 	.byte	0x04, 0x0a
        /*0056*/ 	.short	(.L_47 - .L_46)
	.align		4
.L_46:
        /*0058*/ 	.word	index@(.nv.constant0._Z8norme_v2PdS_)
        /*005c*/ 	.short	0x0380
        /*005e*/ 	.short	0x0010


	//----- nvinfo : EIATTR_SW_WAR
	.align		4
.L_47:
        /*0060*/ 	.byte	0x04, 0x36
        /*0062*/ 	.short	(.L_49 - .L_48)
.L_48:
        /*0064*/ 	.word	0x00000008
.L_49:


//--------------------- .nv.info._Z8norme_v1PdS_  --------------------------
	.section	.nv.info._Z8norme_v1PdS_,"",@"SHT_CUDA_INFO"
	.sectionflags	@""
	.align	4


	//----- nvinfo : EIATTR_CUDA_API_VERSION
	.align		4
        /*0000*/ 	.byte	0x04, 0x37
        /*0002*/ 	.short	(.L_51 - .L_50)
.L_50:
        /*0004*/ 	.word	0x00000082


	//----- nvinfo : EIATTR_KPARAM_INFO
	.align		4
.L_51:
        /*0008*/ 	.byte	0x04, 0x17
        /*000a*/ 	.short	(.L_53 - .L_52)
.L_52:
        /*000c*/ 	.word	0x00000000
        /*0010*/ 	.short	0x0001
        /*0012*/ 	.short	0x0008
        /*0014*/ 	.byte	0x00, 0xf5, 0x21, 0x00


	//----- nvinfo : EIATTR_KPARAM_INFO
	.align		4
.L_53:
        /*0018*/ 	.byte	0x04, 0x17
        /*001a*/ 	.short	(.L_55 - .L_54)
.L_54:
        /*001c*/ 	.word	0x00000000
        /*0020*/ 	.short	0x0000
        /*0022*/ 	.short	0x0000
        /*0024*/ 	.byte	0x00, 0xf5, 0x21, 0x00


	//----- nvinfo : EIATTR_SPARSE_MMA_MASK
	.align		4
.L_55:
        /*0028*/ 	.byte	0x03, 0x50
        /*002a*/ 	.short	0x0000


	//----- nvinfo : EIATTR_MAXREG_COUNT
	.align		4
        /*002c*/ 	.byte	0x03, 0x1b
        /*002e*/ 	.short	0x00ff


	//----- nvinfo : EIATTR_MERCURY_ISA_VERSION
	.align		4
        /*0030*/ 	.byte	0x03, 0x5f
        /*0032*/ 	.short	0x0101


	//----- nvinfo : EIATTR_VRC_CTA_INIT_COUNT
	.align		4
        /*0034*/ 	.byte	0x02, 0x4a
	.zero		1
	.zero		1


	//----- nvinfo : EIATTR_EXIT_INSTR_OFFSETS
	.align		4
        /*0038*/ 	.byte	0x04, 0x1c
        /*003a*/ 	.short	(.L_57 - .L_56)


	//   ....[0]....
.L_56:
        /*003c*/ 	.word	0x00000060


	//   ....[1]....
        /*0040*/ 	.word	0x00000370


	//   ....[2]....
        /*0044*/ 	.word	0x00000500


	//----- nvinfo : EIATTR_CRS_STACK_SIZE
	.align		4
.L_57:
        /*0048*/ 	.byte	0x04, 0x1e
        /*004a*/ 	.short	(.L_59 - .L_58)
.L_58:
        /*004c*/ 	.word	0x00000000


	//----- nvinfo : EIATTR_CBANK_PARAM_SIZE
	.align		4
.L_59:
        /*0050*/ 	.byte	0x03, 0x19
        /*0052*/ 	.short	0x0010


	//----- nvinfo : EIATTR_PARAM_CBANK
	.align		4
        /*0054*/ 	.byte	0x04, 0x0a
        /*0056*/ 	.short	(.L_61 - .L_60)
	.align		4
.L_60:
        /*0058*/ 	.word	index@(.nv.constant0._Z8norme_v1PdS_)
        /*005c*/ 	.short	0x0380
        /*005e*/ 	.short	0x0010


	//----- nvinfo : EIATTR_SW_WAR
	.align		4
.L_61:
        /*0060*/ 	.byte	0x04, 0x36
        /*0062*/ 	.short	(.L_63 - .L_62)
.L_62:
        /*0064*/ 	.word	0x00000008
.L_63:


//--------------------- .nv.callgraph             --------------------------
	.section	.nv.callgraph,"",@"SHT_CUDA_CALLGRAPH"
	.align	4
	.sectionentsize	8
	.align		4
        /*0000*/ 	.word	0x00000000
	.align		4
        /*0004*/ 	.word	0xffffffff
	.align		4
        /*0008*/ 	.word	0x00000000
	.align		4
        /*000c*/ 	.word	0xfffffffe
	.align		4
        /*0010*/ 	.word	0x00000000
	.align		4
        /*0014*/ 	.word	0xfffffffd
	.align		4
        /*0018*/ 	.word	0x00000000
	.align		4
        /*001c*/ 	.word	0xfffffffc


//--------------------- .text._Z8norme_v3PdS_     --------------------------
	.section	.text._Z8norme_v3PdS_,"ax",@progbits
	.align	128
        .global         _Z8norme_v3PdS_
        .type           _Z8norme_v3PdS_,@function
        .size           _Z8norme_v3PdS_,(.L_x_33 - _Z8norme_v3PdS_)
        .other          _Z8norme_v3PdS_,@"STO_CUDA_ENTRY STV_DEFAULT"
_Z8norme_v3PdS_:
.text._Z8norme_v3PdS_:
[----:B------:R-:W-:Y:S01]  /*0000*/  LDC R1, c[0x0][0x37c] ;  /* 0x0000df00ff017b82 */ /* 0x000fe20000000800 */
[----:B------:R-:W0:Y:S01]  /*0010*/  S2R R4, SR_TID.X ;  /* 0x0000000000047919 */ /* 0x000e220000002100 */
[----:B------:R-:W1:Y:S01]  /*0020*/  LDCU UR4, c[0x0][0x360] ;  /* 0x00006c00ff0477ac */ /* 0x000e620008000800 */
[----:B------:R-:W-:Y:S01]  /*0030*/  IMAD.MOV.U32 R0, RZ, RZ, -0x2 ;  /* 0xfffffffeff007424 */ /* 0x000fe200078e00ff */
[----:B------:R-:W-:Y:S01]  /*0040*/  BSSY.RECONVERGENT B0, `(.L_x_0) ;  /* 0x0000027000007945 */ /* 0x000fe20003800200 */
[----:B------:R-:W1:Y:S01]  /*0050*/  S2R R5, SR_CTAID.X ;  /* 0x0000000000057919 */ /* 0x000e620000002500 */
[----:B------:R-:W2:Y:S01]  /*0060*/  LDCU.64 UR6, c[0x0][0x358] ;  /* 0x00006b00ff0677ac */ /* 0x000ea20008000a00 */
[----:B------:R-:W-:Y:S02]  /*0070*/  CS2R R6, SRZ ;  /* 0x0000000000067805 */ /* 0x000fe4000001ff00 */
[----:B0-----:R-:W-:Y:S01]  /*0080*/  ISETP.NE.AND P1, PT, R4, RZ, PT ;  /* 0x000000ff0400720c */ /* 0x001fe20003f25270 */
[----:B-1----:R-:W-:-:S05]  /*0090*/  IMAD R4, R5, UR4, R4 ;  /* 0x0000000405047c24 */ /* 0x002fca000f8e0204 */
[----:B------:R-:W-:-:S07]  /*00a0*/  ISETP.NE.AND P0, PT, R4, 0x3, PT ;  /* 0x000000030400780c */ /* 0x000fce0003f05270 */
[----:B------:R-:W0:Y:S01]  /*00b0*/  @!P1 S2R R3, SR_CgaCtaId ;  /* 0x0000000000039919 */ /* 0x000e220000008800 */
[----:B------:R-:W-:Y:S02]  /*00c0*/  SEL R0, R0, 0xfffffff9, !P0 ;  /* 0xfffffff900007807 */ /* 0x000fe40004000000 */
[----:B------:R-:W-:Y:S02]  /*00d0*/  @!P1 MOV R2, 0x400 ;  /* 0x0000040000029802 */ /* 0x000fe40000000f00 */
[----:B------:R-:W-:Y:S01]  /*00e0*/  PLOP3.LUT P0, PT, PT, PT, PT, 0x80, 0x8 ;  /* 0x000000000008781c */ /* 0x000fe20003f0f070 */
[----:B------:R-:W-:-:S05]  /*00f0*/  IMAD.MOV R5, RZ, RZ, -R0 ;  /* 0x000000ffff057224 */ /* 0x000fca00078e0a00 */
[----:B------:R-:W-:Y:S02]  /*0100*/  ISETP.GT.AND P2, PT, R5, 0x3, PT ;  /* 0x000000030500780c */ /* 0x000fe40003f44270 */
[----:B0-----:R-:W-:Y:S01]  /*0110*/  @!P1 LEA R3, R3, R2, 0x18 ;  /* 0x0000000203039211 */ /* 0x001fe200078ec0ff */
[----:B------:R-:W-:-:S04]  /*0120*/  IMAD R2, R4, 0x7, RZ ;  /* 0x0000000704027824 */ /* 0x000fc800078e02ff */
[----:B------:R0:W-:Y:S01]  /*0130*/  @!P1 STS.64 [R3], RZ ;  /* 0x000000ff03009388 */ /* 0x0001e20000000a00 */
[----:B------:R-:W-:Y:S06]  /*0140*/  BAR.SYNC.DEFER_BLOCKING 0x0 ;  /* 0x0000000000007b1d */ /* 0x000fec0000010000 */
[----:B--2---:R-:W-:Y:S05]  /*0150*/  @!P2 BRA `(.L_x_1) ;  /* 0x000000000054a947 */ /* 0x004fea0003800000 */
[----:B------:R-:W1:Y:S01]  /*0160*/  LDC.64 R4, c[0x0][0x380] ;  /* 0x0000e000ff047b82 */ /* 0x000e620000000a00 */
[----:B------:R-:W-:-:S13]  /*0170*/  PLOP3.LUT P0, PT, PT, PT, PT, 0x8, 0x80 ;  /* 0x000000000080781c */ /* 0x000fda0003f0e170 */
.L_x_2:
[C---:B-1----:R-:W-:Y:S01]  /*0180*/  IMAD.WIDE R8, R2.reuse, 0x8, R4 ;  /* 0x0000000802087825 */ /* 0x042fe200078e0204 */
[----:B------:R-:W-:-:S05]  /*0190*/  IADD3 R11, PT, PT, R2, 0x1, RZ ;  /* 0x00000001020b7810 */ /* 0x000fca0007ffe0ff */
[----:B------:R-:W2:Y:S01]  /*01a0*/  LDG.E.64 R8, desc[UR6][R8.64] ;  /* 0x0000000608087981 */ /* 0x000ea2000c1e1b00 */
[----:B------:R-:W-:-:S04]  /*01b0*/  IMAD.WIDE R10, R11, 0x8, R4 ;  /* 0x000000080b0a7825 */ /* 0x000fc800078e0204 */
[C---:B------:R-:W-:Y:S02]  /*01c0*/  VIADD R13, R2.reuse, 0x2 ;  /* 0x00000002020d7836 */ /* 0x040fe40000000000 */
[----:B------:R-:W3:Y:S01]  /*01d0*/  LDG.E.64 R10, desc[UR6][R10.64] ;  /* 0x000000060a0a7981 */ /* 0x000ee2000c1e1b00 */
[----:B------:R-:W-:Y:S02]  /*01e0*/  VIADD R15, R2, 0x3 ;  /* 0x00000003020f7836 */ /* 0x000fe40000000000 */
[----:B------:R-:W-:-:S04]  /*01f0*/  IMAD.WIDE R12, R13, 0x8, R4 ;  /* 0x000000080d0c7825 */ /* 0x000fc800078e0204 */
[----:B------:R-:W-:Y:S02]  /*0200*/  IMAD.WIDE R14, R15, 0x8, R4 ;  /* 0x000000080f0e7825 */ /* 0x000fe400078e0204 */
[----:B------:R-:W4:Y:S04]  /*0210*/  LDG.E.64 R12, desc[UR6][R12.64] ;  /* 0x000000060c0c7981 */ /* 0x000f28000c1e1b00 */
[----:B------:R-:W5:Y:S01]  /*0220*/  LDG.E.64 R14, desc[UR6][R14.64] ;  /* 0x000000060e0e7981 */ /* 0x000f62000c1e1b00 */
[----:B------:R-:W-:Y:S01]  /*0230*/  IADD3 R0, PT, PT, R0, 0x4, RZ ;  /* 0x0000000400007810 */ /* 0x000fe20007ffe0ff */
[----:B------:R-:W-:-:S03]  /*0240*/  VIADD R2, R2, 0x4 ;  /* 0x0000000402027836 */ /* 0x000fc60000000000 */
[----:B------:R-:W-:Y:S01]  /*0250*/  ISETP.GE.AND P2, PT, R0, -0x3, PT ;  /* 0xfffffffd0000780c */ /* 0x000fe20003f46270 */
[----:B--2---:R-:W-:-:S08]  /*0260*/  DFMA R6, R8, R8, R6 ;  /* 0x000000080806722b */ /* 0x004fd00000000006 */
[----:B---3--:R-:W-:-:S08]  /*0270*/  DFMA R6, R10, R10, R6 ;  /* 0x0000000a0a06722b */ /* 0x008fd00000000006 */
[----:B----4-:R-:W-:-:S08]  /*0280*/  DFMA R6, R12, R12, R6 ;  /* 0x0000000c0c06722b */ /* 0x010fd00000000006 */
[----:B-----5:R-:W-:Y:S01]  /*0290*/  DFMA R6, R14, R14, R6 ;  /* 0x0000000e0e06722b */ /* 0x020fe20000000006 */
[----:B------:R-:W-:Y:S10]  /*02a0*/  @!P2 BRA `(.L_x_2) ;  /* 0xfffffffc00b4a947 */ /* 0x000ff4000383ffff */
.L_x_1:
[----:B------:R-:W-:Y:S05]  /*02b0*/  BSYNC.RECONVERGENT B0 ;  /* 0x0000000000007941 */ /* 0x000fea0003800200 */
.L_x_0:
[----:B0-----:R-:W-:Y:S01]  /*02c0*/  IMAD.MOV R3, RZ, RZ, -R0 ;  /* 0x000000ffff037224 */ /* 0x001fe200078e0a00 */
[----:B------:R-:W-:Y:S04]  /*02d0*/  BSSY.RECONVERGENT B0, `(.L_x_3) ;  /* 0x000000e000007945 */ /* 0x000fe80003800200 */
[----:B------:R-:W-:-:S13]  /*02e0*/  ISETP.GT.AND P2, PT, R3, 0x1, PT ;  /* 0x000000010300780c */ /* 0x000fda0003f44270 */
[----:B------:R-:W-:Y:S05]  /*02f0*/  @!P2 BRA `(.L_x_4) ;  /* 0x00000000002ca947 */ /* 0x000fea0003800000 */
[----:B------:R-:W0:Y:S01]  /*0300*/  LDC.64 R8, c[0x0][0x380] ;  /* 0x0000e000ff087b82 */ /* 0x000e220000000a00 */
[C---:B------:R-:W-:Y:S01]  /*0310*/  IADD3 R3, PT, PT, R2.reuse, 0x1, RZ ;  /* 0x0000000102037810 */ /* 0x040fe20007ffe0ff */
[----:B0-----:R-:W-:-:S04]  /*0320*/  IMAD.WIDE R4, R2, 0x8, R8 ;  /* 0x0000000802047825 */ /* 0x001fc800078e0208 */
[----:B------:R-:W-:Y:S02]  /*0330*/  IMAD.WIDE R8, R3, 0x8, R8 ;  /* 0x0000000803087825 */ /* 0x000fe400078e0208 */
[----:B------:R-:W2:Y:S04]  /*0340*/  LDG.E.64 R4, desc[UR6][R4.64] ;  /* 0x0000000604047981 */ /* 0x000ea8000c1e1b00 */
[----:B------:R-:W3:Y:S01]  /*0350*/  LDG.E.64 R8, desc[UR6][R8.64] ;  /* 0x0000000608087981 */ /* 0x000ee2000c1e1b00 */
[----:B------:R-:W-:Y:S01]  /*0360*/  PLOP3.LUT P0, PT, PT, PT, PT, 0x8, 0x80 ;  /* 0x000000000080781c */ /* 0x000fe20003f0e170 */
[----:B------:R-:W-:Y:S02]  /*0370*/  VIADD R0, R0, 0x2 ;  /* 0x0000000200007836 */ /* 0x000fe40000000000 */
[----:B------:R-:W-:Y:S01]  /*0380*/  VIADD R2, R2, 0x2 ;  /* 0x0000000202027836 */ /* 0x000fe20000000000 */
[----:B--2---:R-:W-:-:S08]  /*0390*/  DFMA R6, R4, R4, R6 ;  /* 0x000000040406722b */ /* 0x004fd00000000006 */
[----:B---3--:R-:W-:-:S11]  /*03a0*/  DFMA R6, R8, R8, R6 ;  /* 0x000000080806722b */ /* 0x008fd60000000006 */
.L_x_4:
[----:B------:R-:W-:Y:S05]  /*03b0*/  BSYNC.RECONVERGENT B0 ;  /* 0x0000000000007941 */ /* 0x000fea0003800200 */
.L_x_3:
[----:B------:R-:W0:Y:S01]  /*03c0*/  LDC.64 R8, c[0x0][0x380] ;  /* 0x0000e000ff087b82 */ /* 0x000e220000000a00 */
[----:B------:R-:W-:Y:S01]  /*03d0*/  ISETP.NE.OR P0, PT, R0, RZ, P0 ;  /* 0x000000ff0000720c */ /* 0x000fe20000705670 */
[----:B------:R-:W-:-:S12]  /*03e0*/  BSSY.RECONVERGENT B0, `(.L_x_5) ;  /* 0x0000009000007945 */ /* 0x000fd80003800200 */
[----:B------:R-:W-:Y:S05]  /*03f0*/  @!P0 BRA `(.L_x_6) ;  /* 0x00000000001c8947 */ /* 0x000fea0003800000 */
.L_x_7:
[----:B0-----:R-:W-:-:S06]  /*0400*/  IMAD.WIDE R4, R2, 0x8, R8 ;  /* 0x0000000802047825 */ /* 0x001fcc00078e0208 */
[----:B------:R-:W2:Y:S01]  /*0410*/  LDG.E.64 R4, desc[UR6][R4.64] ;  /* 0x0000000604047981 */ /* 0x000ea2000c1e1b00 */
[----:B------:R-:W-:Y:S01]  /*0420*/  IADD3 R0, PT, PT, R0, 0x1, RZ ;  /* 0x0000000100007810 */ /* 0x000fe20007ffe0ff */
[----:B------:R-:W-:-:S03]  /*0430*/  VIADD R2, R2, 0x1 ;  /* 0x0000000102027836 */ /* 0x000fc60000000000 */
[----:B------:R-:W-:Y:S01]  /*0440*/  ISETP.NE.AND P0, PT, R0, RZ, PT ;  /* 0x000000ff0000720c */ /* 0x000fe20003f05270 */
[----:B--2---:R-:W-:-:S12]  /*0450*/  DFMA R6, R4, R4, R6 ;  /* 0x000000040406722b */ /* 0x004fd80000000006 */
[----:B------:R-:W-:Y:S05]  /*0460*/  @P0 BRA `(.L_x_7) ;  /* 0xfffffffc00e40947 */ /* 0x000fea000383ffff */
.L_x_6:
[----:B------:R-:W-:Y:S05]  /*0470*/  BSYNC.RECONVERGENT B0 ;  /* 0x0000000000007941 */ /* 0x000fea0003800200 */
.L_x_5:
[----:B------:R-:W1:Y:S01]  /*0480*/  S2UR UR5, SR_CgaCtaId ;  /* 0x00000000000579c3 */ /* 0x000e620000008800 */
[----:B------:R-:W-:Y:S01]  /*0490*/  BSSY.RECONVERGENT B0, `(.L_x_8) ;  /* 0x0000008000007945 */ /* 0x000fe20003800200 */
[----:B------:R-:W-:Y:S02]  /*04a0*/  UMOV UR4, 0x400 ;  /* 0x0000040000047882 */ /* 0x000fe40000000000 */
[----:B-1----:R-:W-:-:S12]  /*04b0*/  ULEA UR4, UR5, UR4, 0x18 ;  /* 0x0000000405047291 */ /* 0x002fd8000f8ec0ff */
.L_x_9:
[----:B0-----:R-:W0:Y:S01]  /*04c0*/  LDS.64 R8, [UR4] ;  /* 0x00000004ff087984 */ /* 0x001e220008000a00 */
[----:B------:R-:W-:Y:S01]  /*04d0*/  IMAD.U32 R3, RZ, RZ, UR4 ;  /* 0x00000004ff037e24 */ /* 0x000fe2000f8e00ff */
[----:B0-----:R-:W-:-:S07]  /*04e0*/  DADD R10, R6, R8 ;  /* 0x00000000060a7229 */ /* 0x001fce0000000008 */
[----:B------:R-:W0:Y:S02]  /*04f0*/  ATOMS.CAST.SPIN.64 P0, [R3], R8, R10 ;  /* 0x000000080300758d */ /* 0x000e24000180040a */
[----:B0-----:R-:W-:Y:S05]  /*0500*/  @!P0 BRA `(.L_x_9) ;  /* 0xfffffffc00ec8947 */ /* 0x001fea000383ffff */
[----:B------:R-:W-:Y:S05]  /*0510*/  BSYNC.RECONVERGENT B0 ;  /* 0x0000000000007941 */ /* 0x000fea0003800200 */
.L_x_8:
[----:B------:R-:W-:Y:S06]  /*0520*/  BAR.SYNC.DEFER_BLOCKING 0x0 ;  /* 0x0000000000007b1d */ /* 0x000fec0000010000 */
[----:B------:R-:W-:Y:S05]  /*0530*/  @P1 EXIT ;  /* 0x000000000000194d */ /* 0x000fea0003800000 */
[----:B------:R-:W0:Y:S01]  /*0540*/  LDS.64 R2, [UR4] ;  /* 0x00000004ff027984 */ /* 0x000e220008000a00 */
[----:B------:R-:W-:Y:S02]  /*0550*/  IMAD.MOV.U32 R8, RZ, RZ, 0x0 ;  /* 0x00000000ff087424 */ /* 0x000fe400078e00ff */
[----:B------:R-:W-:Y:S01]  /*0560*/  IMAD.MOV.U32 R9, RZ, RZ, 0x3fd80000 ;  /* 0x3fd80000ff097424 */ /* 0x000fe200078e00ff */
[----:B0-----:R-:W0:Y:S01]  /*0570*/  MUFU.RSQ64H R5, R3 ;  /* 0x0000000300057308 */ /* 0x001e220000001c00 */
[----:B------:R-:W-:-:S04]  /*0580*/  IADD3 R4, PT, PT, R3, -0x3500000, RZ ;  /* 0xfcb0000003047810 */ /* 0x000fc80007ffe0ff */
[----:B------:R-:W-:Y:S02]  /*0590*/  ISETP.GE.U32.AND P0, PT, R4, 0x7ca00000, PT ;  /* 0x7ca000000400780c */ /* 0x000fe40003f06070 */
[----:B0-----:R-:W-:-:S08]  /*05a0*/  DMUL R6, R4, R4 ;  /* 0x0000000404067228 */ /* 0x001fd00000000000 */
[----:B------:R-:W-:-:S08]  /*05b0*/  DFMA R6, R2, -R6, 1 ;  /* 0x3ff000000206742b */ /* 0x000fd00000000806 */
[----:B------:R-:W-:Y:S02]  /*05c0*/  DFMA R8, R6, R8, 0.5 ;  /* 0x3fe000000608742b */ /* 0x000fe40000000008 */
[----:B------:R-:W-:-:S08]  /*05d0*/  DMUL R6, R4, R6 ;  /* 0x0000000604067228 */ /* 0x000fd00000000000 */
[----:B------:R-:W-:-:S08]  /*05e0*/  DFMA R6, R8, R6, R4 ;  /* 0x000000060806722b */ /* 0x000fd00000000004 */
[----:B------:R-:W-:Y:S02]  /*05f0*/  DMUL R8, R2, R6 ;  /* 0x0000000602087228 */ /* 0x000fe40000000000 */
[----:B------:R-:W-:Y:S01]  /*0600*/  IADD3 R15, PT, PT, R7, -0x100000, RZ ;  /* 0xfff00000070f7810 */ /* 0x000fe20007ffe0ff */
[----:B------:R-:W-:-:S05]  /*0610*/  IMAD.MOV.U32 R14, RZ, RZ, R6 ;  /* 0x000000ffff0e7224 */ /* 0x000fca00078e0006 */
[----:B------:R-:W-:-:S08]  /*0620*/  DFMA R10, R8, -R8, R2 ;  /* 0x80000008080a722b */ /* 0x000fd00000000002 */
[----:B------:R-:W-:Y:S01]  /*0630*/  DFMA R12, R10, R14, R8 ;  /* 0x0000000e0a0c722b */ /* 0x000fe20000000008 */
[----:B------:R-:W-:Y:S10]  /*0640*/  @!P0 BRA `(.L_x_10) ;  /* 0x0000000000088947 */ /* 0x000ff40003800000 */
[----:B------:R-:W-:-:S07]  /*0650*/  MOV R0, 0x670 ;  /* 0x0000067000007802 */ /* 0x000fce0000000f00 */
[----:B------:R-:W-:Y:S05]  /*0660*/  CALL.REL.NOINC `($__internal_0_$__cuda_sm20_dsqrt_rn_f64_mediumpath_v1) ;  /* 0x00000000000c7944 */ /* 0x000fea0003c00000 */
.L_x_10:
[----:B------:R-:W0:Y:S02]  /*0670*/  LDC.64 R2, c[0x0][0x388] ;  /* 0x0000e200ff027b82 */ /* 0x000e240000000a00 */
[----:B0-----:R-:W-:Y:S01]  /*0680*/  STG.E.64 desc[UR6][R2.64], R12 ;  /* 0x0000000c02007986 */ /* 0x001fe2000c101b06 */
[----:B------:R-:W-:Y:S05]  /*0690*/  EXIT ;  /* 0x000000000000794d */ /* 0x000fea0003800000 */
        .weak           $__internal_0_$__cuda_sm20_dsqrt_rn_f64_mediumpath_v1
        .type           $__internal_0_$__cuda_sm20_dsqrt_rn_f64_mediumpath_v1,@function
        .size           $__internal_0_$__cuda_sm20_dsqrt_rn_f64_mediumpath_v1,(.L_x_33 - $__internal_0_$__cuda_sm20_dsqrt_rn_f64_mediumpath_v1)
$__internal_0_$__cuda_sm20_dsqrt_rn_f64_mediumpath_v1:
[----:B------:R-:W-:Y:S01]  /*06a0*/  ISETP.GE.U32.AND P0, PT, R4, -0x3400000, PT ;  /* 0xfcc000000400780c */ /* 0x000fe20003f06070 */
[----:B------:R-:W-:-:S12]  /*06b0*/  IMAD.MOV.U32 R7, RZ, RZ, R15 ;  /* 0x000000ffff077224 */ /* 0x000fd800078e000f */
[----:B------:R-:W-:Y:S05]  /*06c0*/  @!P0 BRA `(.L_x_11) ;  /* 0x0000000000208947 */ /* 0x000fea0003800000 */
[----:B------:R-:W-:-:S10]  /*06d0*/  DFMA.RM R6, R10, R6, R8 ;  /* 0x000000060a06722b */ /* 0x000fd40000004008 */
[----:B------:R-:W-:-:S04]  /*06e0*/  IADD3 R4, P0, PT, R6, 0x1, RZ ;  /* 0x0000000106047810 */ /* 0x000fc80007f1e0ff */
[----:B------:R-:W-:-:S06]  /*06f0*/  IADD3.X R5, PT, PT, RZ, R7, RZ, P0, !PT ;  /* 0x00000007ff057210 */ /* 0x000fcc00007fe4ff */
[----:B------:R-:W-:-:S08]  /*0700*/  DFMA.RP R2, -R6, R4, R2 ;  /* 0x000000040602722b */ /* 0x000fd00000008102 */
[----:B------:R-:W-:-:S06]  /*0710*/  DSETP.GT.AND P0, PT, R2, RZ, PT ;  /* 0x000000ff0200722a */ /* 0x000fcc0003f04000 */
[----:B------:R-:W-:Y:S02]  /*0720*/  FSEL R4, R4, R6, P0 ;  /* 0x0000000604047208 */ /* 0x000fe40000000000 */
[----:B------:R-:W-:Y:S01]  /*0730*/  FSEL R5, R5, R7, P0 ;  /* 0x0000000705057208 */ /* 0x000fe20000000000 */
[----:B------:R-:W-:Y:S06]  /*0740*/  BRA `(.L_x_12) ;  /* 0x0000000000647947 */ /* 0x000fec0003800000 */
.L_x_11:
[----:B------:R-:W-:-:S14]  /*0750*/  DSETP.NE.AND P0, PT, R2, RZ, PT ;  /* 0x000000ff0200722a */ /* 0x000fdc0003f05000 */
[----:B------:R-:W-:Y:S05]  /*0760*/  @!P0 BRA `(.L_x_13) ;  /* 0x0000000000588947 */ /* 0x000fea0003800000 */
[----:B------:R-:W-:-:S13]  /*0770*/  ISETP.GE.AND P0, PT, R3, RZ, PT ;  /* 0x000000ff0300720c */ /* 0x000fda0003f06270 */
[----:B------:R-:W-:Y:S02]  /*0780*/  @!P0 IMAD.MOV.U32 R4, RZ, RZ, 0x0 ;  /* 0x00000000ff048424 */ /* 0x000fe400078e00ff */
[----:B------:R-:W-:Y:S01]  /*0790*/  @!P0 IMAD.MOV.U32 R5, RZ, RZ, -0x80000 ;  /* 0xfff80000ff058424 */ /* 0x000fe200078e00ff */
[----:B------:R-:W-:Y:S06]  /*07a0*/  @!P0 BRA `(.L_x_12) ;  /* 0x00000000004c8947 */ /* 0x000fec0003800000 */
[----:B------:R-:W-:-:S13]  /*07b0*/  ISETP.GT.AND P0, PT, R3, 0x7fefffff, PT ;  /* 0x7fefffff0300780c */ /* 0x000fda0003f04270 */
[----:B------:R-:W-:Y:S05]  /*07c0*/  @P0 BRA `(.L_x_13) ;  /* 0x0000000000400947 */ /* 0x000fea0003800000 */
[----:B------:R-:W-:Y:S01]  /*07d0*/  DMUL R2, R2, 8.11296384146066816958e+31 ;  /* 0x4690000002027828 */ /* 0x000fe20000000000 */
[----:B------:R-:W-:Y:S01]  /*07e0*/  MOV R4, RZ ;  /* 0x000000ff00047202 */ /* 0x000fe20000000f00 */
[----:B------:R-:W-:Y:S02]  /*07f0*/  IMAD.MOV.U32 R8, RZ, RZ, 0x0 ;  /* 0x00000000ff087424 */ /* 0x000fe400078e00ff */
[----:B------:R-:W-:Y:S02]  /*0800*/  IMAD.MOV.U32 R9, RZ, RZ, 0x3fd80000 ;  /* 0x3fd80000ff097424 */ /* 0x000fe400078e00ff */
[----:B------:R-:W0:Y:S02]  /*0810*/  MUFU.RSQ64H R5, R3 ;  /* 0x0000000300057308 */ /* 0x000e240000001c00 */
[----:B0-----:R-:W-:-:S08]  /*0820*/  DMUL R6, R4, R4 ;  /* 0x0000000404067228 */ /* 0x001fd00000000000 */
[----:B------:R-:W-:-:S08]  /*0830*/  DFMA R6, R2, -R6, 1 ;  /* 0x3ff000000206742b */ /* 0x000fd00000000806 */
[----:B------:R-:W-:Y:S02]  /*0840*/  DFMA R8, R6, R8, 0.5 ;  /* 0x3fe000000608742b */ /* 0x000fe40000000008 */
[----:B------:R-:W-:-:S08]  /*0850*/  DMUL R6, R4, R6 ;  /* 0x0000000604067228 */ /* 0x000fd00000000000 */
[----:B------:R-:W-:-:S08]  /*0860*/  DFMA R6, R8, R6, R4 ;  /* 0x000000060806722b */ /* 0x000fd00000000004 */
[----:B------:R-:W-:Y:S02]  /*0870*/  DMUL R4, R2, R6 ;  /* 0x0000000602047228 */ /* 0x000fe40000000000 */
[----:B------:R-:W-:-:S06]  /*0880*/  IADD3 R7, PT, PT, R7, -0x100000, RZ ;  /* 0xfff0000007077810 */ /* 0x000fcc0007ffe0ff */
[----:B------:R-:W-:-:S08]  /*0890*/  DFMA R8, R4, -R4, R2 ;  /* 0x800000040408722b */ /* 0x000fd00000000002 */
[----:B------:R-:W-:-:S10]  /*08a0*/  DFMA R4, R6, R8, R4 ;  /* 0x000000080604722b */ /* 0x000fd40000000004 */
[----:B------:R-:W-:Y:S01]  /*08b0*/  VIADD R5, R5, 0xfcb00000 ;  /* 0xfcb0000005057836 */ /* 0x000fe20000000000 */
[----:B------:R-:W-:Y:S06]  /*08c0*/  BRA `(.L_x_12) ;  /* 0x0000000000047947 */ /* 0x000fec0003800000 */
.L_x_13:
[----:B------:R-:W-:-:S11]  /*08d0*/  DADD R4, R2, R2 ;  /* 0x0000000002047229 */ /* 0x000fd60000000002 */
.L_x_12:
[----:B------:R-:W-:Y:S01]  /*08e0*/  IMAD.MOV.U32 R2, RZ, RZ, R0 ;  /* 0x000000ffff027224 */ /* 0x000fe200078e0000 */
[----:B------:R-:W-:Y:S01]  /*08f0*/  MOV R3, 0x0 ;  /* 0x0000000000037802 */ /* 0x000fe20000000f00 */
[----:B------:R-:W-:Y:S01]  /*0900*/  IMAD.MOV.U32 R12, RZ, RZ, R4 ;  /* 0x000000ffff0c7224 */ /* 0x000fe200078e0004 */
[----:B------:R-:W-:Y:S02]  /*0910*/  MOV R13, R5 ;  /* 0x00000005000d7202 */ /* 0x000fe40000000f00 */
[----:B------:R-:W-:Y:S05]  /*0920*/  RET.REL.NODEC R2 `(_Z8norme_v3PdS_) ;  /* 0xfffffff402b47950 */ /* 0x000fea0003c3ffff */
.L_x_14:
[----:B------:R-:W-:-:S00]  /*0930*/  BRA `(.L_x_14) ;  /* 0xfffffffc00fc7947 */ /* 0x000fc0000383ffff */
[----:B------:R-:W-:-:S00]  /*0940*/  NOP ;  /* 0x0000000000007918 */ /* 0x000fc00000000000 */
        /* <DEDUP_REMOVED lines=11> */
.L_x_33:


//--------------------- .text._Z8norme_v2PdS_     --------------------------
	.section	.text._Z8norme_v2PdS_,"ax",@progbits
	.align	128
        .global         _Z8norme_v2PdS_
        .type           _Z8norme_v2PdS_,@function
        .size           _Z8norme_v2PdS_,(.L_x_34 - _Z8norme_v2PdS_)
        .other          _Z8norme_v2PdS_,@"STO_CUDA_ENTRY STV_DEFAULT"
_Z8norme_v2PdS_:
.text._Z8norme_v2PdS_:
[----:B------:R-:W-:Y:S01]  /*0000*/  LDC R1, c[0x0][0x37c] ;  /* 0x0000df00ff017b82 */ /* 0x000fe20000000800 */
[----:B------:R-:W0:Y:S07]  /*0010*/  S2R R5, SR_TID.X ;  /* 0x0000000000057919 */ /* 0x000e2e0000002100 */
[----:B------:R-:W1:Y:S01]  /*0020*/  S2UR UR4, SR_CTAID.X ;  /* 0x00000000000479c3 */ /* 0x000e620000002500 */
[----:B------:R-:W2:Y:S01]  /*0030*/  LDCU.64 UR6, c[0x0][0x358] ;  /* 0x00006b00ff0677ac */ /* 0x000ea20008000a00 */
[----:B------:R-:W-:Y:S06]  /*0040*/  BSSY.RECONVERGENT B0, `(.L_x_15) ;  /* 0x000004e000007945 */ /* 0x000fec0003800200 */
[----:B------:R-:W1:Y:S01]  /*0050*/  LDC R0, c[0x0][0x360] ;  /* 0x0000d800ff007b82 */ /* 0x000e620000000800 */
[----:B0-----:R-:W-:-:S13]  /*0060*/  ISETP.NE.AND P0, PT, R5, RZ, PT ;  /* 0x000000ff0500720c */ /* 0x001fda0003f05270 */
[----:B------:R-:W0:Y:S01]  /*0070*/  @!P0 S2R R3, SR_CgaCtaId ;  /* 0x0000000000038919 */ /* 0x000e220000008800 */
[----:B------:R-:W-:-:S04]  /*0080*/  @!P0 MOV R2, 0x400 ;  /* 0x0000040000028802 */ /* 0x000fc80000000f00 */
[----:B0-----:R-:W-:Y:S01]  /*0090*/  @!P0 LEA R2, R3, R2, 0x18 ;  /* 0x0000000203028211 */ /* 0x001fe200078ec0ff */
[----:B-1----:R-:W-:Y:S01]  /*00a0*/  IMAD R3, R0, UR4, R5 ;  /* 0x0000000400037c24 */ /* 0x002fe2000f8e0205 */
[----:B------:R-:W-:-:S03]  /*00b0*/  CS2R R4, SRZ ;  /* 0x0000000000047805 */ /* 0x000fc6000001ff00 */
[----:B------:R0:W-:Y:S01]  /*00c0*/  @!P0 STS.64 [R2], RZ ;  /* 0x000000ff02008388 */ /* 0x0001e20000000a00 */
[----:B------:R-:W-:Y:S01]  /*00d0*/  BAR.SYNC.DEFER_BLOCKING 0x0 ;  /* 0x0000000000007b1d */ /* 0x000fe20000010000 */
[----:B------:R-:W-:-:S13]  /*00e0*/  ISETP.GT.AND P1, PT, R3, 0x16, PT ;  /* 0x000000160300780c */ /* 0x000fda0003f24270 */
[----:B0-2---:R-:W-:Y:S05]  /*00f0*/  @P1 BRA `(.L_x_16) ;  /* 0x0000000400081947 */ /* 0x005fea0003800000 */
[----:B------:R-:W0:Y:S01]  /*0100*/  I2F.U32.RP R6, R0 ;  /* 0x0000000000067306 */ /* 0x000e220000209000 */
[----:B------:R-:W-:Y:S01]  /*0110*/  IMAD.IADD R2, R3, 0x1, R0 ;  /* 0x0000000103027824 */ /* 0x000fe200078e0200 */
[----:B------:R-:W-:Y:S01]  /*0120*/  ISETP.NE.U32.AND P4, PT, R0, RZ, PT ;  /* 0x000000ff0000720c */ /* 0x000fe20003f85070 */
[----:B------:R-:W-:Y:S03]  /*0130*/  BSSY.RECONVERGENT B1, `(.L_x_17) ;  /* 0x0000029000017945 */ /* 0x000fe60003800200 */
[----:B------:R-:W-:-:S05]  /*0140*/  VIMNMX R7, PT, PT, R2, 0x17, !PT ;  /* 0x0000001702077848 */ /* 0x000fca0007fe0100 */
[----:B------:R-:W-:Y:S01]  /*0150*/  IMAD.IADD R7, R7, 0x1, -R2 ;  /* 0x0000000107077824 */ /* 0x000fe200078e0a02 */
[----:B0-----:R-:W0:Y:S04]  /*0160*/  MUFU.RCP R6, R6 ;  /* 0x0000000600067308 */ /* 0x001e280000001000 */
[C---:B------:R-:W-:Y:S02]  /*0170*/  ISETP.NE.AND P1, PT, R7.reuse, RZ, PT ;  /* 0x000000ff0700720c */ /* 0x040fe40003f25270 */
[----:B------:R-:W-:-:S11]  /*0180*/  IADD3 R9, PT, PT, R7, -0x1, RZ ;  /* 0xffffffff07097810 */ /* 0x000fd60007ffe0ff */
[----:B------:R-:W-:Y:S02]  /*0190*/  @!P1 IMAD.MOV R9, RZ, RZ, R7 ;  /* 0x000000ffff099224 */ /* 0x000fe400078e0207 */
[----:B0-----:R-:W-:-:S04]  /*01a0*/  VIADD R4, R6, 0xffffffe ;  /* 0x0ffffffe06047836 */ /* 0x001fc80000000000 */
[----:B------:R0:W1:Y:S02]  /*01b0*/  F2I.FTZ.U32.TRUNC.NTZ R5, R4 ;  /* 0x0000000400057305 */ /* 0x000064000021f000 */
[----:B0-----:R-:W-:Y:S02]  /*01c0*/  IMAD.MOV.U32 R4, RZ, RZ, RZ ;  /* 0x000000ffff047224 */ /* 0x001fe400078e00ff */
[----:B-1----:R-:W-:-:S04]  /*01d0*/  IMAD.MOV R11, RZ, RZ, -R5 ;  /* 0x000000ffff0b7224 */ /* 0x002fc800078e0a05 */
[----:B------:R-:W-:-:S04]  /*01e0*/  IMAD R11, R11, R0, RZ ;  /* 0x000000000b0b7224 */ /* 0x000fc800078e02ff */
[----:B------:R-:W-:-:S06]  /*01f0*/  IMAD.HI.U32 R2, R5, R11, R4 ;  /* 0x0000000b05027227 */ /* 0x000fcc00078e0004 */
[----:B------:R-:W-:-:S04]  /*0200*/  IMAD.HI.U32 R5, R2, R9, RZ ;  /* 0x0000000902057227 */ /* 0x000fc800078e00ff */
[----:B------:R-:W-:-:S04]  /*0210*/  IMAD.MOV R2, RZ, RZ, -R5 ;  /* 0x000000ffff027224 */ /* 0x000fc800078e0a05 */
[----:B------:R-:W-:Y:S01]  /*0220*/  IMAD R9, R0, R2, R9 ;  /* 0x0000000200097224 */ /* 0x000fe200078e0209 */
[----:B------:R-:W-:-:S04]  /*0230*/  SEL R2, RZ, 0x1, !P1 ;  /* 0x00000001ff027807 */ /* 0x000fc80004800000 */
[----:B------:R-:W-:-:S13]  /*0240*/  ISETP.GE.U32.AND P2, PT, R9, R0, PT ;  /* 0x000000000900720c */ /* 0x000fda0003f46070 */
[----:B------:R-:W-:Y:S01]  /*0250*/  @P2 IMAD.IADD R9, R9, 0x1, -R0 ;  /* 0x0000000109092824 */ /* 0x000fe200078e0a00 */
[----:B------:R-:W-:-:S04]  /*0260*/  @P2 IADD3 R5, PT, PT, R5, 0x1, RZ ;  /* 0x0000000105052810 */ /* 0x000fc80007ffe0ff */
[----:B------:R-:W-:-:S13]  /*0270*/  ISETP.GE.U32.AND P3, PT, R9, R0, PT ;  /* 0x000000000900720c */ /* 0x000fda0003f66070 */
[----:B------:R-:W-:Y:S01]  /*0280*/  @P3 VIADD R5, R5, 0x1 ;  /* 0x0000000105053836 */ /* 0x000fe20000000000 */
[----:B------:R-:W-:-:S05]  /*0290*/  @!P4 LOP3.LUT R5, RZ, R0, RZ, 0x33, !PT ;  /* 0x00000000ff05c212 */ /* 0x000fca00078e33ff */
[----:B------:R-:W-:-:S05]  /*02a0*/  IMAD.IADD R2, R2, 0x1, R5 ;  /* 0x0000000102027824 */ /* 0x000fca00078e0205 */
[C---:B------:R-:W-:Y:S02]  /*02b0*/  LOP3.LUT R4, R2.reuse, 0x3, RZ, 0xc0, !PT ;  /* 0x0000000302047812 */ /* 0x040fe400078ec0ff */
[----:B------:R-:W-:Y:S02]  /*02c0*/  ISETP.GE.U32.AND P2, PT, R2, 0x3, PT ;  /* 0x000000030200780c */ /* 0x000fe40003f46070 */
[----:B------:R-:W-:Y:S02]  /*02d0*/  ISETP.NE.AND P1, PT, R4, 0x3, PT ;  /* 0x000000030400780c */ /* 0x000fe40003f25270 */
[----:B------:R-:W-:-:S11]  /*02e0*/  CS2R R4, SRZ ;  /* 0x0000000000047805 */ /* 0x000fd6000001ff00 */
[----:B------:R-:W-:Y:S05]  /*02f0*/  @!P1 BRA `(.L_x_18) ;  /* 0x0000000000309947 */ /* 0x000fea0003800000 */
[----:B------:R-:W0:Y:S01]  /*0300*/  LDC.64 R8, c[0x0][0x380] ;  /* 0x0000e000ff087b82 */ /* 0x000e220000000a00 */
[----:B------:R-:W-:Y:S01]  /*0310*/  VIADD R2, R2, 0x1 ;  /* 0x0000000102027836 */ /* 0x000fe20000000000 */
[----:B------:R-:W-:-:S04]  /*0320*/  CS2R R4, SRZ ;  /* 0x0000000000047805 */ /* 0x000fc8000001ff00 */
[----:B------:R-:W-:-:S04]  /*0330*/  LOP3.LUT R2, R2, 0x3, RZ, 0xc0, !PT ;  /* 0x0000000302027812 */ /* 0x000fc800078ec0ff */
[----:B------:R-:W-:-:S07]  /*0340*/  IADD3 R2, PT, PT, -R2, RZ, RZ ;  /* 0x000000ff02027210 */ /* 0x000fce0007ffe1ff */
.L_x_19:
[----:B0-----:R-:W-:-:S06]  /*0350*/  IMAD.WIDE R6, R3, 0x8, R8 ;  /* 0x0000000803067825 */ /* 0x001fcc00078e0208 */
[----:B------:R-:W2:Y:S01]  /*0360*/  LDG.E.64 R6, desc[UR6][R6.64] ;  /* 0x0000000606067981 */ /* 0x000ea2000c1e1b00 */
[----:B------:R-:W-:Y:S02]  /*0370*/  VIADD R2, R2, 0x1 ;  /* 0x0000000102027836 */ /* 0x000fe40000000000 */
[----:B------:R-:W-:-:S03]  /*0380*/  IMAD.IADD R3, R0, 0x1, R3 ;  /* 0x0000000100037824 */ /* 0x000fc600078e0203 */
[----:B------:R-:W-:Y:S01]  /*0390*/  ISETP.NE.AND P1, PT, R2, RZ, PT ;  /* 0x000000ff0200720c */ /* 0x000fe20003f25270 */
[----:B--2---:R-:W-:-:S12]  /*03a0*/  DFMA R4, R6, R6, R4 ;  /* 0x000000060604722b */ /* 0x004fd80000000004 */
[----:B------:R-:W-:Y:S05]  /*03b0*/  @P1 BRA `(.L_x_19) ;  /* 0xfffffffc00e41947 */ /* 0x000fea000383ffff */
.L_x_18:
[----:B------:R-:W-:Y:S05]  /*03c0*/  BSYNC.RECONVERGENT B1 ;  /* 0x0000000000017941 */ /* 0x000fea0003800200 */
.L_x_17:
[----:B------:R-:W-:Y:S05]  /*03d0*/  @!P2 BRA `(.L_x_16) ;  /* 0x000000000050a947 */ /* 0x000fea0003800000 */
[----:B------:R-:W0:Y:S01]  /*03e0*/  LDC.64 R6, c[0x0][0x380] ;  /* 0x0000e000ff067b82 */ /* 0x000e220000000a00 */
[----:B------:R-:W-:-:S07]  /*03f0*/  IMAD.SHL.U32 R23, R0, 0x8, RZ ;  /* 0x0000000800177824 */ /* 0x000fce00078e00ff */
.L_x_20:
[----:B0-----:R-:W-:-:S03]  /*0400*/  IMAD.WIDE R20, R3, 0x8, R6 ;  /* 0x0000000803147825 */ /* 0x001fc600078e0206 */
[----:B------:R-:W-:Y:S02]  /*0410*/  IADD3 R16, P1, PT, R20, R23, RZ ;  /* 0x0000001714107210 */ /* 0x000fe40007f3e0ff */
[----:B------:R-:W2:Y:S02]  /*0420*/  LDG.E.64 R8, desc[UR6][R20.64] ;  /* 0x0000000614087981 */ /* 0x000ea4000c1e1b00 */
[----:B------:R-:W-:Y:S02]  /*0430*/  IADD3.X R17, PT, PT, RZ, R21, RZ, P1, !PT ;  /* 0x00000015ff117210 */ /* 0x000fe40000ffe4ff */
[----:B------:R-:W-:-:S03]  /*0440*/  IADD3 R18, P1, PT, R23, R16, RZ ;  /* 0x0000001017127210 */ /* 0x000fc60007f3e0ff */
[----:B------:R-:W3:Y:S02]  /*0450*/  LDG.E.64 R10, desc[UR6][R16.64] ;  /* 0x00000006100a7981 */ /* 0x000ee4000c1e1b00 */
[----:B------:R-:W-:Y:S01]  /*0460*/  IMAD.X R19, RZ, RZ, R17, P1 ;  /* 0x000000ffff137224 */ /* 0x000fe200008e0611 */
[----:B------:R-:W-:-:S04]  /*0470*/  IADD3 R14, P1, PT, R23, R18, RZ ;  /* 0x00000012170e7210 */ /* 0x000fc80007f3e0ff */
[----:B------:R-:W4:Y:S01]  /*0480*/  LDG.E.64 R12, desc[UR6][R18.64] ;  /* 0x00000006120c7981 */ /* 0x000f22000c1e1b00 */
[----:B------:R-:W-:-:S06]  /*0490*/  IMAD.X R15, RZ, RZ, R19, P1 ;  /* 0x000000ffff0f7224 */ /* 0x000fcc00008e0613 */
[----:B------:R-:W5:Y:S01]  /*04a0*/  LDG.E.64 R14, desc[UR6][R14.64] ;  /* 0x000000060e0e7981 */ /* 0x000f62000c1e1b00 */
[----:B------:R-:W-:-:S05]  /*04b0*/  IMAD R3, R0, 0x4, R3 ;  /* 0x0000000400037824 */ /* 0x000fca00078e0203 */
[----:B------:R-:W-:Y:S01]  /*04c0*/  ISETP.GE.AND P1, PT, R3, 0x17, PT ;  /* 0x000000170300780c */ /* 0x000fe20003f26270 */
[----:B--2---:R-:W-:-:S08]  /*04d0*/  DFMA R4, R8, R8, R4 ;  /* 0x000000080804722b */ /* 0x004fd00000000004 */
[----:B---3--:R-:W-:-:S08]  /*04e0*/  DFMA R4, R10, R10, R4 ;  /* 0x0000000a0a04722b */ /* 0x008fd00000000004 */
[----:B----4-:R-:W-:-:S08]  /*04f0*/  DFMA R4, R12, R12, R4 ;  /* 0x0000000c0c04722b */ /* 0x010fd00000000004 */
[----:B-----5:R-:W-:Y:S01]  /*0500*/  DFMA R4, R14, R14, R4 ;  /* 0x0000000e0e04722b */ /* 0x020fe20000000004 */
[----:B------:R-:W-:Y:S10]  /*0510*/  @!P1 BRA `(.L_x_20) ;  /* 0xfffffffc00b89947 */ /* 0x000ff4000383ffff */
.L_x_16:
[----:B------:R-:W-:Y:S05]  /*0520*/  BSYNC.RECONVERGENT B0 ;  /* 0x0000000000007941 */ /* 0x000fea0003800200 */
.L_x_15:
[----:B------:R-:W0:Y:S01]  /*0530*/  S2UR UR5, SR_CgaCtaId ;  /* 0x00000000000579c3 */ /* 0x000e220000008800 */
[----:B------:R-:W-:Y:S01]  /*0540*/  BSSY.RECONVERGENT B0, `(.L_x_21) ;  /* 0x0000008000007945 */ /* 0x000fe20003800200 */
[----:B------:R-:W-:Y:S02]  /*0550*/  UMOV UR4, 0x400 ;  /* 0x0000040000047882 */ /* 0x000fe40000000000 */
[----:B0-----:R-:W-:-:S12]  /*0560*/  ULEA UR4, UR5, UR4, 0x18 ;  /* 0x0000000405047291 */ /* 0x001fd8000f8ec0ff */
.L_x_22:
[----:B------:R-:W0:Y:S01]  /*0570*/  LDS.64 R8, [UR4] ;  /* 0x00000004ff087984 */ /* 0x000e220008000a00 */
[----:B------:R-:W-:Y:S01]  /*0580*/  MOV R3, UR4 ;  /* 0x0000000400037c02 */ /* 0x000fe20008000f00 */
[----:B0-----:R-:W-:-:S07]  /*0590*/  DADD R10, R4, R8 ;  /* 0x00000000040a7229 */ /* 0x001fce0000000008 */
[----:B------:R-:W0:Y:S02]  /*05a0*/  ATOMS.CAST.SPIN.64 P1, [R3], R8, R10 ;  /* 0x000000080300758d */ /* 0x000e24000182040a */
[----:B0-----:R-:W-:Y:S05]  /*05b0*/  @!P1 BRA `(.L_x_22) ;  /* 0xfffffffc00ec9947 */ /* 0x001fea000383ffff */
[----:B------:R-:W-:Y:S05]  /*05c0*/  BSYNC.RECONVERGENT B0 ;  /* 0x0000000000007941 */ /* 0x000fea0003800200 */
.L_x_21:
[----:B------:R-:W-:Y:S06]  /*05d0*/  BAR.SYNC.DEFER_BLOCKING 0x0 ;  /* 0x0000000000007b1d */ /* 0x000fec0000010000 */
[----:B------:R-:W-:Y:S05]  /*05e0*/  @P0 EXIT ;  /* 0x000000000000094d */ /* 0x000fea0003800000 */
[----:B------:R-:W0:Y:S01]  /*05f0*/  LDS.64 R2, [UR4] ;  /* 0x00000004ff027984 */ /* 0x000e220008000a00 */
[----:B------:R-:W-:Y:S02]  /*0600*/  IMAD.MOV.U32 R8, RZ, RZ, 0x0 ;  /* 0x00000000ff087424 */ /* 0x000fe400078e00ff */
[----:B------:R-:W-:Y:S01]  /*0610*/  IMAD.MOV.U32 R9, RZ, RZ, 0x3fd80000 ;  /* 0x3fd80000ff097424 */ /* 0x000fe200078e00ff */
[----:B0-----:R-:W0:Y:S01]  /*0620*/  MUFU.RSQ64H R5, R3 ;  /* 0x0000000300057308 */ /* 0x001e220000001c00 */
[----:B------:R-:W-:-:S05]  /*0630*/  VIADD R4, R3, 0xfcb00000 ;  /* 0xfcb0000003047836 */ /* 0x000fca0000000000 */
[----:B------:R-:W-:Y:S01]  /*0640*/  ISETP.GE.U32.AND P0, PT, R4, 0x7ca00000, PT ;  /* 0x7ca000000400780c */ /* 0x000fe20003f06070 */
        /* <DEDUP_REMOVED lines=12> */
[----:B------:R-:W-:Y:S05]  /*0710*/  CALL.REL.NOINC `($__internal_1_$__cuda_sm20_dsqrt_rn_f64_mediumpath_v1) ;  /* 0x00000000000c7944 */ /* 0x000fea0003c00000 */
.L_x_23:
[----:B------:R-:W0:Y:S02]  /*0720*/  LDC.64 R2, c[0x0][0x388] ;  /* 0x0000e200ff027b82 */ /* 0x000e240000000a00 */
[----:B0-----:R-:W-:Y:S01]  /*0730*/  STG.E.64 desc[UR6][R2.64], R12 ;  /* 0x0000000c02007986 */ /* 0x001fe2000c101b06 */
[----:B------:R-:W-:Y:S05]  /*0740*/  EXIT ;  /* 0x000000000000794d */ /* 0x000fea0003800000 */
        .weak           $__internal_1_$__cuda_sm20_dsqrt_rn_f64_mediumpath_v1
        .type           $__internal_1_$__cuda_sm20_dsqrt_rn_f64_mediumpath_v1,@function
        .size           $__internal_1_$__cuda_sm20_dsqrt_rn_f64_mediumpath_v1,(.L_x_34 - $__internal_1_$__cuda_sm20_dsqrt_rn_f64_mediumpath_v1)
$__internal_1_$__cuda_sm20_dsqrt_rn_f64_mediumpath_v1:
[----:B------:R-:W-:Y:S01]  /*0750*/  ISETP.GE.U32.AND P0, PT, R4, -0x3400000, PT ;  /* 0xfcc000000400780c */ /* 0x000fe20003f06070 */
[----:B------:R-:W-:-:S12]  /*0760*/  IMAD.MOV.U32 R7, RZ, RZ, R15 ;  /* 0x000000ffff077224 */ /* 0x000fd800078e000f */
[----:B------:R-:W-:Y:S05]  /*0770*/  @!P0 BRA `(.L_x_24) ;  /* 0x0000000000208947 */ /* 0x000fea0003800000 */
[----:B------:R-:W-:-:S10]  /*0780*/  DFMA.RM R6, R10, R6, R8 ;  /* 0x000000060a06722b */ /* 0x000fd40000004008 */
[----:B------:R-:W-:-:S05]  /*0790*/  IADD3 R4, P0, PT, R6, 0x1, RZ ;  /* 0x0000000106047810 */ /* 0x000fca0007f1e0ff */
[----:B------:R-:W-:-:S06]  /*07a0*/  IMAD.X R5, RZ, RZ, R7, P0 ;  /* 0x000000ffff057224 */ /* 0x000fcc00000e0607 */
[----:B------:R-:W-:-:S08]  /*07b0*/  DFMA.RP R2, -R6, R4, R2 ;  /* 0x000000040602722b */ /* 0x000fd00000008102 */
[----:B------:R-:W-:-:S06]  /*07c0*/  DSETP.GT.AND P0, PT, R2, RZ, PT ;  /* 0x000000ff0200722a */ /* 0x000fcc0003f04000 */
[----:B------:R-:W-:Y:S02]  /*07d0*/  FSEL R4, R4, R6, P0 ;  /* 0x0000000604047208 */ /* 0x000fe40000000000 */
[----:B------:R-:W-:Y:S01]  /*07e0*/  FSEL R5, R5, R7, P0 ;  /* 0x0000000705057208 */ /* 0x000fe20000000000 */
[----:B------:R-:W-:Y:S06]  /*07f0*/  BRA `(.L_x_25) ;  /* 0x0000000000647947 */ /* 0x000fec0003800000 */
.L_x_24:
[----:B------:R-:W-:-:S14]  /*0800*/  DSETP.NE.AND P0, PT, R2, RZ, PT ;  /* 0x000000ff0200722a */ /* 0x000fdc0003f05000 */
[----:B------:R-:W-:Y:S05]  /*0810*/  @!P0 BRA `(.L_x_26) ;  /* 0x0000000000588947 */ /* 0x000fea0003800000 */
[----:B------:R-:W-:-:S13]  /*0820*/  ISETP.GE.AND P0, PT, R3, RZ, PT ;  /* 0x000000ff0300720c */ /* 0x000fda0003f06270 */
[----:B------:R-:W-:Y:S01]  /*0830*/  @!P0 MOV R4, 0x0 ;  /* 0x0000000000048802 */ /* 0x000fe20000000f00 */
[----:B------:R-:W-:Y:S01]  /*0840*/  @!P0 IMAD.MOV.U32 R5, RZ, RZ, -0x80000 ;  /* 0xfff80000ff058424 */ /* 0x000fe200078e00ff */
[----:B------:R-:W-:Y:S06]  /*0850*/  @!P0 BRA `(.L_x_25) ;  /* 0x00000000004c8947 */ /* 0x000fec0003800000 */
[----:B------:R-:W-:-:S13]  /*0860*/  ISETP.GT.AND P0, PT, R3, 0x7fefffff, PT ;  /* 0x7fefffff0300780c */ /* 0x000fda0003f04270 */
[----:B------:R-:W-:Y:S05]  /*0870*/  @P0 BRA `(.L_x_26) ;  /* 0x0000000000400947 */ /* 0x000fea0003800000 */
[----:B------:R-:W-:Y:S01]  /*0880*/  DMUL R2, R2, 8.11296384146066816958e+31 ;  /* 0x4690000002027828 */ /* 0x000fe20000000000 */
[----:B------:R-:W-:Y:S01]  /*0890*/  IMAD.MOV.U32 R4, RZ, RZ, RZ ;  /* 0x000000ffff047224 */ /* 0x000fe200078e00ff */
[----:B------:R-:W-:Y:S01]  /*08a0*/  MOV R9, 0x3fd80000 ;  /* 0x3fd8000000097802 */ /* 0x000fe20000000f00 */
[----:B------:R-:W-:-:S03]  /*08b0*/  IMAD.MOV.U32 R8, RZ, RZ, 0x0 ;  /* 0x00000000ff087424 */ /* 0x000fc600078e00ff */
[----:B------:R-:W0:Y:S02]  /*08c0*/  MUFU.RSQ64H R5, R3 ;  /* 0x0000000300057308 */ /* 0x000e240000001c00 */
[----:B0-----:R-:W-:-:S08]  /*08d0*/  DMUL R6, R4, R4 ;  /* 0x0000000404067228 */ /* 0x001fd00000000000 */
[----:B------:R-:W-:-:S08]  /*08e0*/  DFMA R6, R2, -R6, 1 ;  /* 0x3ff000000206742b */ /* 0x000fd00000000806 */
[----:B------:R-:W-:Y:S02]  /*08f0*/  DFMA R8, R6, R8, 0.5 ;  /* 0x3fe000000608742b */ /* 0x000fe40000000008 */
[----:B------:R-:W-:-:S08]  /*0900*/  DMUL R6, R4, R6 ;  /* 0x0000000604067228 */ /* 0x000fd00000000000 */
[----:B------:R-:W-:-:S08]  /*0910*/  DFMA R6, R8, R6, R4 ;  /* 0x000000060806722b */ /* 0x000fd00000000004 */
[----:B------:R-:W-:Y:S02]  /*0920*/  DMUL R4, R2, R6 ;  /* 0x0000000602047228 */ /* 0x000fe40000000000 */
[----:B------:R-:W-:-:S06]  /*0930*/  VIADD R7, R7, 0xfff00000 ;  /* 0xfff0000007077836 */ /* 0x000fcc0000000000 */
[----:B------:R-:W-:-:S08]  /*0940*/  DFMA R8, R4, -R4, R2 ;  /* 0x800000040408722b */ /* 0x000fd00000000002 */
[----:B------:R-:W-:-:S10]  /*0950*/  DFMA R4, R6, R8, R4 ;  /* 0x000000080604722b */ /* 0x000fd40000000004 */
[----:B------:R-:W-:Y:S01]  /*0960*/  VIADD R5, R5, 0xfcb00000 ;  /* 0xfcb0000005057836 */ /* 0x000fe20000000000 */
[----:B------:R-:W-:Y:S06]  /*0970*/  BRA `(.L_x_25) ;  /* 0x0000000000047947 */ /* 0x000fec0003800000 */
.L_x_26:
[----:B------:R-:W-:-:S11]  /*0980*/  DADD R4, R2, R2 ;  /* 0x0000000002047229 */ /* 0x000fd60000000002 */
.L_x_25:
[----:B------:R-:W-:Y:S01]  /*0990*/  IMAD.MOV.U32 R2, RZ, RZ, R0 ;  /* 0x000000ffff027224 */ /* 0x000fe200078e0000 */
[----:B------:R-:W-:Y:S01]  /*09a0*/  MOV R13, R5 ;  /* 0x00000005000d7202 */ /* 0x000fe20000000f00 */
[----:B------:R-:W-:Y:S02]  /*09b0*/  IMAD.MOV.U32 R3, RZ, RZ, 0x0 ;  /* 0x00000000ff037424 */ /* 0x000fe400078e00ff */
[----:B------:R-:W-:Y:S02]  /*09c0*/  IMAD.MOV.U32 R12, RZ, RZ, R4 ;  /* 0x000000ffff0c7224 */ /* 0x000fe400078e0004 */
[----:B------:R-:W-:Y:S05]  /*09d0*/  RET.REL.NODEC R2 `(_Z8norme_v2PdS_) ;  /* 0xfffffff402887950 */ /* 0x000fea0003c3ffff */
.L_x_27:
        /* <DEDUP_REMOVED lines=10> */
.L_x_34:


//--------------------- .text._Z8norme_v1PdS_     --------------------------
	.section	.text._Z8norme_v1PdS_,"ax",@progbits
	.align	128
        .global         _Z8norme_v1PdS_
        .type           _Z8norme_v1PdS_,@function
        .size           _Z8norme_v1PdS_,(.L_x_37 - _Z8norme_v1PdS_)
        .other          _Z8norme_v1PdS_,@"STO_CUDA_ENTRY STV_DEFAULT"
_Z8norme_v1PdS_:
.text._Z8norme_v1PdS_:
[----:B------:R-:W-:Y:S01]  /*0000*/  LDC R1, c[0x0][0x37c] ;  /* 0x0000df00ff017b82 */ /* 0x000fe20000000800 */
[----:B------:R-:W0:Y:S07]  /*0010*/  S2R R7, SR_TID.X ;  /* 0x0000000000077919 */ /* 0x000e2e0000002100 */
[----:B------:R-:W0:Y:S08]  /*0020*/  S2UR UR4, SR_CTAID.X ;  /* 0x00000000000479c3 */ /* 0x000e300000002500 */
[----:B------:R-:W0:Y:S02]  /*0030*/  LDC R0, c[0x0][0x360] ;  /* 0x0000d800ff007b82 */ /* 0x000e240000000800 */
[----:B0-----:R-:W-:-:S05]  /*0040*/  IMAD R5, R0, UR4, R7 ;  /* 0x0000000400057c24 */ /* 0x001fca000f8e0207 */
[----:B------:R-:W-:-:S13]  /*0050*/  ISETP.GT.AND P0, PT, R5, 0x16, PT ;  /* 0x000000160500780c */ /* 0x000fda0003f04270 */
[----:B------:R-:W-:Y:S05]  /*0060*/  @P0 EXIT ;  /* 0x000000000000094d */ /* 0x000fea0003800000 */
[----:B------:R-:W0:Y:S01]  /*0070*/  LDC.64 R2, c[0x0][0x388] ;  /* 0x0000e200ff027b82 */ /* 0x000e220000000a00 */
[----:B------:R-:W1:Y:S01]  /*0080*/  LDCU.64 UR4, c[0x0][0x358] ;  /* 0x00006b00ff0477ac */ /* 0x000e620008000a00 */
[----:B0-----:R-:W-:-:S05]  /*0090*/  IMAD.WIDE.U32 R2, R7, 0x8, R2 ;  /* 0x0000000807027825 */ /* 0x001fca00078e0002 */
[----:B-1----:R0:W5:Y:S01]  /*00a0*/  LDG.E.64 R8, desc[UR4][R2.64] ;  /* 0x0000000402087981 */ /* 0x002162000c1e1b00 */
[----:B------:R-:W1:Y:S01]  /*00b0*/  I2F.U32.RP R10, R0 ;  /* 0x00000000000a7306 */ /* 0x000e620000209000 */
[----:B------:R-:W-:Y:S01]  /*00c0*/  IMAD.IADD R4, R5, 0x1, R0 ;  /* 0x0000000105047824 */ /* 0x000fe200078e0200 */
[----:B------:R-:W-:Y:S01]  /*00d0*/  ISETP.NE.U32.AND P3, PT, R0, RZ, PT ;  /* 0x000000ff0000720c */ /* 0x000fe20003f65070 */
[----:B------:R-:W-:Y:S03]  /*00e0*/  BSSY.RECONVERGENT B0, `(.L_x_28) ;  /* 0x0000028000007945 */ /* 0x000fe60003800200 */
[----:B------:R-:W-:-:S05]  /*00f0*/  VIMNMX R11, PT, PT, R4, 0x17, !PT ;  /* 0x00000017040b7848 */ /* 0x000fca0007fe0100 */
[----:B------:R-:W-:Y:S01]  /*0100*/  IMAD.IADD R11, R11, 0x1, -R4 ;  /* 0x000000010b0b7824 */ /* 0x000fe200078e0a04 */
[----:B-1----:R-:W1:Y:S04]  /*0110*/  MUFU.RCP R10, R10 ;  /* 0x0000000a000a7308 */ /* 0x002e680000001000 */
[C---:B------:R-:W-:Y:S01]  /*0120*/  ISETP.NE.AND P0, PT, R11.reuse, RZ, PT ;  /* 0x000000ff0b00720c */ /* 0x040fe20003f05270 */
[----:B------:R-:W-:-:S12]  /*0130*/  VIADD R13, R11, 0xffffffff ;  /* 0xffffffff0b0d7836 */ /* 0x000fd80000000000 */
[----:B------:R-:W-:Y:S01]  /*0140*/  @!P0 IADD3 R13, PT, PT, R11, RZ, RZ ;  /* 0x000000ff0b0d8210 */ /* 0x000fe20007ffe0ff */
[----:B-1----:R-:W-:-:S04]  /*0150*/  VIADD R6, R10, 0xffffffe ;  /* 0x0ffffffe0a067836 */ /* 0x002fc80000000000 */
[----:B------:R1:W2:Y:S02]  /*0160*/  F2I.FTZ.U32.TRUNC.NTZ R7, R6 ;  /* 0x0000000600077305 */ /* 0x0002a4000021f000 */
[----:B-1----:R-:W-:Y:S01]  /*0170*/  IMAD.MOV.U32 R6, RZ, RZ, RZ ;  /* 0x000000ffff067224 */ /* 0x002fe200078e00ff */
[----:B--2---:R-:W-:-:S05]  /*0180*/  IADD3 R15, PT, PT, RZ, -R7, RZ ;  /* 0x80000007ff0f7210 */ /* 0x004fca0007ffe0ff */
        /* <DEDUP_REMOVED lines=15> */
[----:B------:R-:W-:-:S13]  /*0280*/  ISETP.NE.AND P0, PT, R6, 0x3, PT ;  /* 0x000000030600780c */ /* 0x000fda0003f05270 */
[----:B0-----:R-:W-:Y:S05]  /*0290*/  @!P0 BRA `(.L_x_29) ;  /* 0x0000000000308947 */ /* 0x001fea0003800000 */
[----:B------:R-:W0:Y:S01]  /*02a0*/  LDC.64 R10, c[0x0][0x380] ;  /* 0x0000e000ff0a7b82 */ /* 0x000e220000000a00 */
[----:B------:R-:W-:-:S04]  /*02b0*/  IADD3 R4, PT, PT, R4, 0x1, RZ ;  /* 0x0000000104047810 */ /* 0x000fc80007ffe0ff */
[----:B------:R-:W-:-:S05]  /*02c0*/  LOP3.LUT R4, R4, 0x3, RZ, 0xc0, !PT ;  /* 0x0000000304047812 */ /* 0x000fca00078ec0ff */
[----:B------:R-:W-:-:S07]  /*02d0*/  IMAD.MOV R4, RZ, RZ, -R4 ;  /* 0x000000ffff047224 */ /* 0x000fce00078e0a04 */
.L_x_30:
[----:B0-----:R-:W-:-:S06]  /*02e0*/  IMAD.WIDE R6, R5, 0x8, R10 ;  /* 0x0000000805067825 */ /* 0x001fcc00078e020a */
[----:B------:R-:W2:Y:S01]  /*02f0*/  LDG.E.64 R6, desc[UR4][R6.64] ;  /* 0x0000000406067981 */ /* 0x000ea2000c1e1b00 */
[----:B------:R-:W-:Y:S01]  /*0300*/  VIADD R4, R4, 0x1 ;  /* 0x0000000104047836 */ /* 0x000fe20000000000 */
[----:B------:R-:W-:-:S04]  /*0310*/  IADD3 R5, PT, PT, R0, R5, RZ ;  /* 0x0000000500057210 */ /* 0x000fc80007ffe0ff */
[----:B------:R-:W-:Y:S01]  /*0320*/  ISETP.NE.AND P0, PT, R4, RZ, PT ;  /* 0x000000ff0400720c */ /* 0x000fe20003f05270 */
[----:B-12--5:R-:W-:-:S07]  /*0330*/  DFMA R8, R6, R6, R8 ;  /* 0x000000060608722b */ /* 0x026fce0000000008 */
[----:B------:R1:W-:Y:S05]  /*0340*/  STG.E.64 desc[UR4][R2.64], R8 ;  /* 0x0000000802007986 */ /* 0x0003ea000c101b04 */
[----:B------:R-:W-:Y:S05]  /*0350*/  @P0 BRA `(.L_x_30) ;  /* 0xfffffffc00e00947 */ /* 0x000fea000383ffff */
.L_x_29:
[----:B------:R-:W-:Y:S05]  /*0360*/  BSYNC.RECONVERGENT B0 ;  /* 0x0000000000007941 */ /* 0x000fea0003800200 */
.L_x_28:
[----:B------:R-:W-:Y:S05]  /*0370*/  @!P1 EXIT ;  /* 0x000000000000994d */ /* 0x000fea0003800000 */
[----:B------:R-:W0:Y:S01]  /*0380*/  LDC.64 R6, c[0x0][0x380] ;  /* 0x0000e000ff067b82 */ /* 0x000e220000000a00 */
[----:B------:R-:W-:-:S07]  /*0390*/  IMAD.SHL.U32 R4, R0, 0x8, RZ ;  /* 0x0000000800047824 */ /* 0x000fce00078e00ff */
.L_x_31:
[----:B0-----:R-:W-:-:S05]  /*03a0*/  IMAD.WIDE R18, R5, 0x8, R6 ;  /* 0x0000000805127825 */ /* 0x001fca00078e0206 */
[----:B--2---:R-:W1:Y:S01]  /*03b0*/  LDG.E.64 R10, desc[UR4][R18.64] ;  /* 0x00000004120a7981 */ /* 0x004e62000c1e1b00 */
[----:B------:R-:W-:-:S05]  /*03c0*/  IADD3 R14, P0, PT, R18, R4, RZ ;  /* 0x00000004120e7210 */ /* 0x000fca0007f1e0ff */
[----:B------:R-:W-:Y:S01]  /*03d0*/  IMAD.X R15, RZ, RZ, R19, P0 ;  /* 0x000000ffff0f7224 */ /* 0x000fe200000e0613 */
[----:B-1---5:R-:W-:-:S07]  /*03e0*/  DFMA R8, R10, R10, R8 ;  /* 0x0000000a0a08722b */ /* 0x022fce0000000008 */
[----:B------:R0:W-:Y:S04]  /*03f0*/  STG.E.64 desc[UR4][R2.64], R8 ;  /* 0x0000000802007986 */ /* 0x0001e8000c101b04 */
[----:B------:R-:W2:Y:S01]  /*0400*/  LDG.E.64 R10, desc[UR4][R14.64] ;  /* 0x000000040e0a7981 */ /* 0x000ea2000c1e1b00 */
[----:B------:R-:W-:-:S04]  /*0410*/  IADD3 R16, P0, PT, R4, R14, RZ ;  /* 0x0000000e04107210 */ /* 0x000fc80007f1e0ff */
[----:B------:R-:W-:Y:S01]  /*0420*/  IADD3.X R17, PT, PT, RZ, R15, RZ, P0, !PT ;  /* 0x0000000fff117210 */ /* 0x000fe200007fe4ff */
[----:B--2---:R-:W-:-:S07]  /*0430*/  DFMA R10, R10, R10, R8 ;  /* 0x0000000a0a0a722b */ /* 0x004fce0000000008 */
[----:B------:R2:W-:Y:S04]  /*0440*/  STG.E.64 desc[UR4][R2.64], R10 ;  /* 0x0000000a02007986 */ /* 0x0005e8000c101b04 */
[----:B------:R-:W3:Y:S01]  /*0450*/  LDG.E.64 R12, desc[UR4][R16.64] ;  /* 0x00000004100c7981 */ /* 0x000ee2000c1e1b00 */
[----:B------:R-:W-:-:S05]  /*0460*/  IADD3 R18, P0, PT, R4, R16, RZ ;  /* 0x0000001004127210 */ /* 0x000fca0007f1e0ff */
[----:B------:R-:W-:Y:S01]  /*0470*/  IMAD.X R19, RZ, RZ, R17, P0 ;  /* 0x000000ffff137224 */ /* 0x000fe200000e0611 */
[----:B---3--:R-:W-:-:S07]  /*0480*/  DFMA R12, R12, R12, R10 ;  /* 0x0000000c0c0c722b */ /* 0x008fce000000000a */
[----:B------:R2:W-:Y:S04]  /*0490*/  STG.E.64 desc[UR4][R2.64], R12 ;  /* 0x0000000c02007986 */ /* 0x0005e8000c101b04 */
[----:B0-----:R-:W3:Y:S01]  /*04a0*/  LDG.E.64 R8, desc[UR4][R18.64] ;  /* 0x0000000412087981 */ /* 0x001ee2000c1e1b00 */
[----:B------:R-:W-:-:S04]  /*04b0*/  LEA R5, R0, R5, 0x2 ;  /* 0x0000000500057211 */ /* 0x000fc800078e10ff */
[----:B------:R-:W-:Y:S01]  /*04c0*/  ISETP.GE.AND P0, PT, R5, 0x17, PT ;  /* 0x000000170500780c */ /* 0x000fe20003f06270 */
[----:B---3--:R-:W-:-:S07]  /*04d0*/  DFMA R8, R8, R8, R12 ;  /* 0x000000080808722b */ /* 0x008fce000000000c */
[----:B------:R2:W-:Y:S05]  /*04e0*/  STG.E.64 desc[UR4][R2.64], R8 ;  /* 0x0000000802007986 */ /* 0x0005ea000c101b04 */
[----:B------:R-:W-:Y:S05]  /*04f0*/  @!P0 BRA `(.L_x_31) ;  /* 0xfffffffc00a88947 */ /* 0x000fea000383ffff */
[----:B------:R-:W-:Y:S05]  /*0500*/  EXIT ;  /* 0x000000000000794d */ /* 0x000fea0003800000 */
.L_x_32:
        /* <DEDUP_REMOVED lines=15> */
.L_x_37:


//--------------------- .nv.shared._Z8norme_v3PdS_ --------------------------
	.section	.nv.shared._Z8norme_v3PdS_,"aw",@nobits
	.sectionflags	@""
	.align	8
.nv.shared._Z8norme_v3PdS_:
	.zero		1032


//--------------------- .nv.shared.reserved.0     --------------------------
	.section	.nv.shared.reserved.0,"aw",@nobits
	.weak		__nv_reservedSMEM_offset_0_alias
	.size		__nv_reservedSMEM_offset_0_alias, 0, 64
	.other		__nv_reservedSMEM_offset_0_alias,@"STO_CUDA_RESERVED_SHARED STV_DEFAULT"
__nv_reservedSMEM_offset_0_alias:
	.zero		0
	.zero		64


//--------------------- .nv.shared._Z8norme_v2PdS_ --------------------------
	.section	.nv.shared._Z8norme_v2PdS_,"aw",@nobits
	.sectionflags	@""
	.align	8
.nv.shared._Z8norme_v2PdS_:
	.zero		1032


//--------------------- .nv.constant0._Z8norme_v3PdS_ --------------------------
	.section	.nv.constant0._Z8norme_v3PdS_,"a",@progbits
	.sectionflags	@""
	.align	4
.nv.constant0._Z8norme_v3PdS_:
	.zero		912


//--------------------- .nv.constant0._Z8norme_v2PdS_ --------------------------
	.section	.nv.constant0._Z8norme_v2PdS_,"a",@progbits
	.sectionflags	@""
	.align	4
.nv.constant0._Z8norme_v2PdS_:
	.zero		912


//--------------------- .nv.constant0._Z8norme_v1PdS_ --------------------------
	.section	.nv.constant0._Z8norme_v1PdS_,"a",@progbits
	.sectionflags	@""
	.align	4
.nv.constant0._Z8norme_v1PdS_:
	.zero		912


//--------------------- SYMBOLS --------------------------

	.type		.nv.reservedSmem.offset0,@object
	.size		.nv.reservedSmem.offset0,0x4
	.type		.nv.reservedSmem.cap,@object
	.size		.nv.reservedSmem.cap,0x4
